# CuTe-DSL kernel — source=fa4 family=fa4_fwd_sm100
# config = {"dtype": "Float8E4M3FN", "causal": true, "use_2cta": false, "q_stage": 1, "head_dim": 128}


// ===== COMPILED SASS (sm_100a) =====

	.target	sm_100a

	.elftype	@"ET_EXEC"


//--------------------- .note.nv.tkinfo           --------------------------
	.section	.note.nv.tkinfo,"",@"SHT_NOTE"
	.sectionflags	@"SHF_NOTE_NV_TKINFO"
	.tkinfo
        /*0018*/ 	.word	0x00000081
        /*0030*/ 	.string	""
        /*0030*/ 	.string	"ptxas"
        /*0030*/ 	.string	"Cuda compilation tools, release 12.9, V12.9.83"
        /*0030*/ 	.string	"Build system must define TOOLS_VERSION_EXTENDED"
        /*0030*/ 	.string	"-O 3 -arch sm_100a "



//--------------------- .note.nv.cuver            --------------------------
	.section	.note.nv.cuver,"",@"SHT_NOTE"
	.sectionflags	@"SHF_NOTE_NV_CUVER"
        /*0018*/ 	.short	0x0001
        /*001a*/ 	.short	0x0064
        /*001c*/ 	.short	0x0001
        /*001e*/ 	.short	0x0000
        /*0020*/ 	.short	0x0001
        /*0022*/ 	.short	0x0000


//--------------------- .nv.info                  --------------------------
	.section	.nv.info,"",@"SHT_CUDA_INFO"
	.align	4


	//----- nvinfo : EIATTR_REGCOUNT
	.align		4
        /*0000*/ 	.byte	0x04, 0x2f
        /*0002*/ 	.short	(.L_4 - .L_3)
	.align		4
.L_3:
        /*0004*/ 	.word	index@(kernel_cutlass_kernel_flash_attncuteflash_fwd_sm100FlashAttentionForwardSm100_object_at__tensor0000o12811101213_tensor0000o12811101213_tensor0000o12810111213_tensor0000o12811101213_tensor_0)
        /*0008*/ 	.word	0x00000080


	//----- nvinfo : EIATTR_FRAME_SIZE
	.align		4
.L_4:
        /*000c*/ 	.byte	0x04, 0x11
        /*000e*/ 	.short	(.L_6 - .L_5)
	.align		4
.L_5:
        /*0010*/ 	.word	index@($__internal_2_$__cuda_sm10x_tcgen05_guardrail_trap_unallocated_columns_being_dealloced)
        /*0014*/ 	.word	0x00000000


	//----- nvinfo : EIATTR_FRAME_SIZE
	.align		4
.L_6:
        /*0018*/ 	.byte	0x04, 0x11
        /*001a*/ 	.short	(.L_8 - .L_7)
	.align		4
.L_7:
        /*001c*/ 	.word	index@($__internal_1_$__cuda_sm10x_tcgen05_guardrail_trap_phase_invalid_during_alloc)
        /*0020*/ 	.word	0x00000000


	//----- nvinfo : EIATTR_FRAME_SIZE
	.align		4
.L_8:
        /*0024*/ 	.byte	0x04, 0x11
        /*0026*/ 	.short	(.L_10 - .L_9)
	.align		4
.L_9:
        /*0028*/ 	.word	index@($__internal_0_$__cuda_sm10x_tcgen05_guardrail_trap_col_being_dealloced_not_returned_by_alloc)
        /*002c*/ 	.word	0x00000000


	//----- nvinfo : EIATTR_FRAME_SIZE
	.align		4
.L_10:
        /*0030*/ 	.byte	0x04, 0x11
        /*0032*/ 	.short	(.L_12 - .L_11)
	.align		4
.L_11:
        /*0034*/ 	.word	index@(kernel_cutlass_kernel_flash_attncuteflash_fwd_sm100FlashAttentionForwardSm100_object_at__tensor0000o12811101213_tensor0000o12811101213_tensor0000o12810111213_tensor0000o12811101213_tensor_0)
        /*0038*/ 	.word	0x00000000


	//----- nvinfo : EIATTR_MIN_STACK_SIZE
	.align		4
.L_12:
        /*003c*/ 	.byte	0x04, 0x12
        /*003e*/ 	.short	(.L_14 - .L_13)
	.align		4
.L_13:
        /*0040*/ 	.word	index@(kernel_cutlass_kernel_flash_attncuteflash_fwd_sm100FlashAttentionForwardSm100_object_at__tensor0000o12811101213_tensor0000o12811101213_tensor0000o12810111213_tensor0000o12811101213_tensor_0)
        /*0044*/ 	.word	0x00000000
.L_14:


//--------------------- .nv.info.kernel_cutlass_kernel_flash_attncuteflash_fwd_sm100FlashAttentionForwardSm100_object_at__tensor0000o12811101213_tensor0000o12811101213_tensor0000o12810111213_tensor0000o12811101213_tensor_0 --------------------------
	.section	.nv.info.kernel_cutlass_kernel_flash_attncuteflash_fwd_sm100FlashAttentionForwardSm100_object_at__tensor0000o12811101213_tensor0000o12811101213_tensor0000o12810111213_tensor0000o12811101213_tensor_0,"",@"SHT_CUDA_INFO"
	.sectionflags	@""
	.align	4


	//----- nvinfo : EIATTR_CUDA_API_VERSION
	.align		4
        /*0000*/ 	.byte	0x04, 0x37
        /*0002*/ 	.short	(.L_16 - .L_15)
.L_15:
        /*0004*/ 	.word	0x00000081


	//----- nvinfo : EIATTR_KPARAM_INFO
	.align		4
.L_16:
        /*0008*/ 	.byte	0x04, 0x17
        /*000a*/ 	.short	(.L_18 - .L_17)
.L_17:
        /*000c*/ 	.word	0x00000000
        /*0010*/ 	.short	0x0018
        /*0012*/ 	.short	0x02e4
        /*0014*/ 	.byte	0x00, 0xf0, 0x11, 0x00


	//----- nvinfo : EIATTR_KPARAM_INFO
	.align		4
.L_18:
        /*0018*/ 	.byte	0x04, 0x17
        /*001a*/ 	.short	(.L_20 - .L_19)
.L_19:
        /*001c*/ 	.word	0x00000000
        /*0020*/ 	.short	0x0017
        /*0022*/ 	.short	0x02d8
        /*0024*/ 	.byte	0x00, 0xf0, 0x31, 0x00


	//----- nvinfo : EIATTR_KPARAM_INFO
	.align		4
.L_20:
        /*0028*/ 	.byte	0x04, 0x17
        /*002a*/ 	.short	(.L_22 - .L_21)
.L_21:
        /*002c*/ 	.word	0x00000000
        /*0030*/ 	.short	0x0016
        /*0032*/ 	.short	0x02d4
        /*0034*/ 	.byte	0x00, 0xf0, 0x11, 0x00


	//----- nvinfo : EIATTR_KPARAM_INFO
	.align		4
.L_22:
        /*0038*/ 	.byte	0x04, 0x17
        /*003a*/ 	.short	(.L_24 - .L_23)
.L_23:
        /*003c*/ 	.word	0x00000000
        /*0040*/ 	.short	0x0015
        /*0042*/ 	.short	0x02c8
        /*0044*/ 	.byte	0x00, 0xf0, 0x31, 0x00


	//----- nvinfo : EIATTR_KPARAM_INFO
	.align		4
.L_24:
        /*0048*/ 	.byte	0x04, 0x17
        /*004a*/ 	.short	(.L_26 - .L_25)
.L_25:
        /*004c*/ 	.word	0x00000000
        /*0050*/ 	.short	0x0014
        /*0052*/ 	.short	0x02bc
        /*0054*/ 	.byte	0x00, 0xf0, 0x31, 0x00


	//----- nvinfo : EIATTR_KPARAM_INFO
	.align		4
.L_26:
        /*0058*/ 	.byte	0x04, 0x17
        /*005a*/ 	.short	(.L_28 - .L_27)
.L_27:
        /*005c*/ 	.word	0x00000000
        /*0060*/ 	.short	0x0013
        /*0062*/ 	.short	0x02b0
        /*0064*/ 	.byte	0x00, 0xf0, 0x31, 0x00


	//----- nvinfo : EIATTR_KPARAM_INFO
	.align		4
.L_28:
        /*0068*/ 	.byte	0x04, 0x17
        /*006a*/ 	.short	(.L_30 - .L_29)
.L_29:
        /*006c*/ 	.word	0x00000000
        /*0070*/ 	.short	0x0012
        /*0072*/ 	.short	0x02a4
        /*0074*/ 	.byte	0x00, 0xf0, 0x31, 0x00


	//----- nvinfo : EIATTR_KPARAM_INFO
	.align		4
.L_30:
        /*0078*/ 	.byte	0x04, 0x17
        /*007a*/ 	.short	(.L_32 - .L_31)
.L_31:
        /*007c*/ 	.word	0x00000000
        /*0080*/ 	.short	0x0011
        /*0082*/ 	.short	0x02a0
        /*0084*/ 	.byte	0x00, 0xf0, 0x11, 0x00


	//----- nvinfo : EIATTR_KPARAM_INFO
	.align		4
.L_32:
        /*0088*/ 	.byte	0x04, 0x17
        /*008a*/ 	.short	(.L_34 - .L_33)
.L_33:
        /*008c*/ 	.word	0x00000000
        /*0090*/ 	.short	0x0010
        /*0092*/ 	.short	0x029c
        /*0094*/ 	.byte	0x00, 0xf0, 0x11, 0x00


	//----- nvinfo : EIATTR_KPARAM_INFO
	.align		4
.L_34:
        /*0098*/ 	.byte	0x04, 0x17
        /*009a*/ 	.short	(.L_36 - .L_35)
.L_35:
        /*009c*/ 	.word	0x00000000
        /*00a0*/ 	.short	0x000f
        /*00a2*/ 	.short	0x0298
        /*00a4*/ 	.byte	0x00, 0xf0, 0x11, 0x00


	//----- nvinfo : EIATTR_KPARAM_INFO
	.align		4
.L_36:
        /*00a8*/ 	.byte	0x04, 0x17
        /*00aa*/ 	.short	(.L_38 - .L_37)
.L_37:
        /*00ac*/ 	.word	0x00000000
        /*00b0*/ 	.short	0x000e
        /*00b2*/ 	.short	0x0294
        /*00b4*/ 	.byte	0x00, 0xf0, 0x11, 0x00


	//----- nvinfo : EIATTR_KPARAM_INFO
	.align		4
.L_38:
        /*00b8*/ 	.byte	0x04, 0x17
        /*00ba*/ 	.short	(.L_40 - .L_39)
.L_39:
        /*00bc*/ 	.word	0x00000000
        /*00c0*/ 	.short	0x000d
        /*00c2*/ 	.short	0x0290
        /*00c4*/ 	.byte	0x00, 0xf0, 0x11, 0x00


	//----- nvinfo : EIATTR_KPARAM_INFO
	.align		4
.L_40:
        /*00c8*/ 	.byte	0x04, 0x17
        /*00ca*/ 	.short	(.L_42 - .L_41)
.L_41:
        /*00cc*/ 	.word	0x00000000
        /*00d0*/ 	.short	0x000c
        /*00d2*/ 	.short	0x028c
        /*00d4*/ 	.byte	0x00, 0xf0, 0x11, 0x00


	//----- nvinfo : EIATTR_KPARAM_INFO
	.align		4
.L_42:
        /*00d8*/ 	.byte	0x04, 0x17
        /*00da*/ 	.short	(.L_44 - .L_43)
.L_43:
        /*00dc*/ 	.word	0x00000000
        /*00e0*/ 	.short	0x000b
        /*00e2*/ 	.short	0x0287
        /*00e4*/ 	.byte	0x00, 0xf0, 0x0d, 0x00


	//----- nvinfo : EIATTR_KPARAM_INFO
	.align		4
.L_44:
        /*00e8*/ 	.byte	0x04, 0x17
        /*00ea*/ 	.short	(.L_46 - .L_45)
.L_45:
        /*00ec*/ 	.word	0x00000000
        /*00f0*/ 	.short	0x000a
        /*00f2*/ 	.short	0x0284
        /*00f4*/ 	.byte	0x00, 0xf0, 0x0d, 0x00


	//----- nvinfo : EIATTR_KPARAM_INFO
	.align		4
.L_46:
        /*00f8*/ 	.byte	0x04, 0x17
        /*00fa*/ 	.short	(.L_48 - .L_47)
.L_47:
        /*00fc*/ 	.word	0x00000000
        /*0100*/ 	.short	0x0009
        /*0102*/ 	.short	0x0280
        /*0104*/ 	.byte	0x00, 0xf0, 0x11, 0x00


	//----- nvinfo : EIATTR_KPARAM_INFO
	.align		4
.L_48:
        /*0108*/ 	.byte	0x04, 0x17
        /*010a*/ 	.short	(.L_50 - .L_49)
.L_49:
        /*010c*/ 	.word	0x00000000
        /*0110*/ 	.short	0x0008
        /*0112*/ 	.short	0x0200
        /*0114*/ 	.byte	0x00, 0xf0, 0x01, 0x02


	//----- nvinfo : EIATTR_KPARAM_INFO
	.align		4
.L_50:
        /*0118*/ 	.byte	0x04, 0x17
        /*011a*/ 	.short	(.L_52 - .L_51)
.L_51:
        /*011c*/ 	.word	0x00000000
        /*0120*/ 	.short	0x0007
        /*0122*/ 	.short	0x0180
        /*0124*/ 	.byte	0x00, 0xf0, 0x01, 0x02


	//----- nvinfo : EIATTR_KPARAM_INFO
	.align		4
.L_52:
        /*0128*/ 	.byte	0x04, 0x17
        /*012a*/ 	.short	(.L_54 - .L_53)
.L_53:
        /*012c*/ 	.word	0x00000000
        /*0130*/ 	.short	0x0006
        /*0132*/ 	.short	0x0100
        /*0134*/ 	.byte	0x00, 0xf0, 0x01, 0x02


	//----- nvinfo : EIATTR_KPARAM_INFO
	.align		4
.L_54:
        /*0138*/ 	.byte	0x04, 0x17
        /*013a*/ 	.short	(.L_56 - .L_55)
.L_55:
        /*013c*/ 	.word	0x00000000
        /*0140*/ 	.short	0x0005
        /*0142*/ 	.short	0x0080
        /*0144*/ 	.byte	0x00, 0xf0, 0x01, 0x02


	//----- nvinfo : EIATTR_KPARAM_INFO
	.align		4
.L_56:
        /*0148*/ 	.byte	0x04, 0x17
        /*014a*/ 	.short	(.L_58 - .L_57)
.L_57:
        /*014c*/ 	.word	0x00000000
        /*0150*/ 	.short	0x0004
        /*0152*/ 	.short	0x0030
        /*0154*/ 	.byte	0x00, 0xf0, 0xa1, 0x00


	//----- nvinfo : EIATTR_KPARAM_INFO
	.align		4
.L_58:
        /*0158*/ 	.byte	0x04, 0x17
        /*015a*/ 	.short	(.L_60 - .L_59)
.L_59:
        /*015c*/ 	.word	0x00000000
        /*0160*/ 	.short	0x0003
        /*0162*/ 	.short	0x0024
        /*0164*/ 	.byte	0x00, 0xf0, 0x31, 0x00


	//----- nvinfo : EIATTR_KPARAM_INFO
	.align		4
.L_60:
        /*0168*/ 	.byte	0x04, 0x17
        /*016a*/ 	.short	(.L_62 - .L_61)
.L_61:
        /*016c*/ 	.word	0x00000000
        /*0170*/ 	.short	0x0002
        /*0172*/ 	.short	0x0018
        /*0174*/ 	.byte	0x00, 0xf0, 0x31, 0x00


	//----- nvinfo : EIATTR_KPARAM_INFO
	.align		4
.L_62:
        /*0178*/ 	.byte	0x04, 0x17
        /*017a*/ 	.short	(.L_64 - .L_63)
.L_63:
        /*017c*/ 	.word	0x00000000
        /*0180*/ 	.short	0x0001
        /*0182*/ 	.short	0x000c
        /*0184*/ 	.byte	0x00, 0xf0, 0x31, 0x00


	//----- nvinfo : EIATTR_KPARAM_INFO
	.align		4
.L_64:
        /*0188*/ 	.byte	0x04, 0x17
        /*018a*/ 	.short	(.L_66 - .L_65)
.L_65:
        /*018c*/ 	.word	0x00000000
        /*0190*/ 	.short	0x0000
        /*0192*/ 	.short	0x0000
        /*0194*/ 	.byte	0x00, 0xf0, 0x31, 0x00


	//----- nvinfo : EIATTR_AT_ENTRY_FRAGMENTS
	.align		4
.L_66:
        /*0198*/ 	.byte	0x04, 0x4f
        /*019a*/ 	.short	(.L_68 - .L_67)


	//   ....[0]....
.L_67:
        /*019c*/ 	.word	0x00000004


	//----- nvinfo : EIATTR_RESERVED_SMEM_USED
	.align		4
.L_68:
        /*01a0*/ 	.byte	0x01, 0x41
	.zero		2


	//----- nvinfo : EIATTR_SPARSE_MMA_MASK
	.align		4
        /*01a4*/ 	.byte	0x03, 0x50
        /*01a6*/ 	.short	0x0000


	//----- nvinfo : EIATTR_TCGEN05_1CTA_USED
	.align		4
        /*01a8*/ 	.byte	0x01, 0x51
	.zero		2


	//----- nvinfo : EIATTR_MAXREG_COUNT
	.align		4
        /*01ac*/ 	.byte	0x03, 0x1b
        /*01ae*/ 	.short	0x0080


	//----- nvinfo : EIATTR_NUM_BARRIERS
	.align		4
        /*01b0*/ 	.byte	0x02, 0x4c
        /*01b2*/ 	.byte	0x10
	.zero		1


	//----- nvinfo : EIATTR_INT_WARP_WIDE_INSTR_OFFSETS
	.align		4
        /*01b4*/ 	.byte	0x04, 0x31
        /*01b6*/ 	.short	(.L_70 - .L_69)


	//   ....[0]....
.L_69:
        /*01b8*/ 	.word	0x00002270


	//   ....[1]....
        /*01bc*/ 	.word	0x000022b0


	//----- nvinfo : EIATTR_COOP_GROUP_MASK_REGIDS
	.align		4
.L_70:
        /*01c0*/ 	.byte	0x04, 0x29
        /*01c2*/ 	.short	(.L_72 - .L_71)


	//   ....[0]....
.L_71:
        /*01c4*/ 	.word	0xffffffff


	//   ....[1]....
        /*01c8*/ 	.word	0xffffffff


	//   ....[2]....
        /*01cc*/ 	.word	0xffffffff


	//   ....[3]....
        /*01d0*/ 	.word	0xffffffff


	//   ....[4]....
        /*01d4*/ 	.word	0xffffffff


	//   ....[5]....
        /*01d8*/ 	.word	0xffffffff


	//   ....[6]....
        /*01dc*/ 	.word	0xffffffff


	//   ....[7]....
        /*01e0*/ 	.word	0xffffffff


	//   ....[8]....
        /*01e4*/ 	.word	0xffffffff


	//----- nvinfo : EIATTR_COOP_GROUP_INSTR_OFFSETS
	.align		4
.L_72:
        /*01e8*/ 	.byte	0x04, 0x28
        /*01ea*/ 	.short	(.L_74 - .L_73)


	//   ....[0]....
.L_73:
        /*01ec*/ 	.word	0x00000bd0


	//   ....[1]....
        /*01f0*/ 	.word	0x00000e90


	//   ....[2]....
        /*01f4*/ 	.word	0x00001020


	//   ....[3]....
        /*01f8*/ 	.word	0x00002190


	//   ....[4]....
        /*01fc*/ 	.word	0x00002360


	//   ....[5]....
        /*0200*/ 	.word	0x00005f80


	//   ....[6]....
        /*0204*/ 	.word	0x000084d0


	//   ....[7]....
        /*0208*/ 	.word	0x0000a780


	//   ....[8]....
        /*020c*/ 	.word	0x0000b3b0


	//----- nvinfo : EIATTR_REG_RECONFIG
	.align		4
.L_74:
        /*0210*/ 	.byte	0x01, 0x54
	.zero		2


	//----- nvinfo : EIATTR_VRC_CTA_INIT_COUNT
	.align		4
        /*0214*/ 	.byte	0x02, 0x4a
        /*0216*/ 	.byte	0x80
	.zero		1


	//----- nvinfo : EIATTR_MBARRIER_INSTR_OFFSETS
	.align		4
        /*0218*/ 	.byte	0x04, 0x39
        /*021a*/ 	.short	(.L_76 - .L_75)


	//   ....[0]....
.L_75:
        /*021c*/ 	.word	0x00000300
        /*0220*/ 	.word	0x000000ff
        /*0224*/ 	.word	0x00000000
        /*0228*/ 	.short	0x0100
        /*022a*/ 	.byte	0x0a
	.zero		1


	//   ....[1]....
        /*022c*/ 	.word	0x00000310
        /*0230*/ 	.word	0x000000ff
        /*0234*/ 	.word	0x00000008
        /*0238*/ 	.short	0x0100
        /*023a*/ 	.byte	0x0a
	.zero		1


	//   ....[2]....
        /*023c*/ 	.word	0x00000320
        /*0240*/ 	.word	0x000000ff
        /*0244*/ 	.word	0x00000010
        /*0248*/ 	.short	0x0100
        /*024a*/ 	.byte	0x0a
	.zero		1


	//   ....[3]....
        /*024c*/ 	.word	0x00000330
        /*0250*/ 	.word	0x000000ff
        /*0254*/ 	.word	0x00000018
        /*0258*/ 	.short	0x0100
        /*025a*/ 	.byte	0x0a
	.zero		1


	//   ....[4]....
        /*025c*/ 	.word	0x00000340
        /*0260*/ 	.word	0x000000ff
        /*0264*/ 	.word	0x00000020
        /*0268*/ 	.short	0x0100
        /*026a*/ 	.byte	0x0a
	.zero		1


	//   ....[5]....
        /*026c*/ 	.word	0x00000350
        /*0270*/ 	.word	0x000000ff
        /*0274*/ 	.word	0x00000028
        /*0278*/ 	.short	0x0100
        /*027a*/ 	.byte	0x0a
	.zero		1


	//   ....[6]....
        /*027c*/ 	.word	0x00000360
        /*0280*/ 	.word	0x000000ff
        /*0284*/ 	.word	0x00000030
        /*0288*/ 	.short	0x0100
        /*028a*/ 	.byte	0x0a
	.zero		1


	//   ....[7]....
        /*028c*/ 	.word	0x00000370
        /*0290*/ 	.word	0x000000ff
        /*0294*/ 	.word	0x00000038
        /*0298*/ 	.short	0x0100
        /*029a*/ 	.byte	0x0a
	.zero		1


	//   ....[8]....
        /*029c*/ 	.word	0x00000380
        /*02a0*/ 	.word	0x000000ff
        /*02a4*/ 	.word	0x00000040
        /*02a8*/ 	.short	0x0100
        /*02aa*/ 	.byte	0x0a
	.zero		1


	//   ....[9]....
        /*02ac*/ 	.word	0x00000390
        /*02b0*/ 	.word	0x000000ff
        /*02b4*/ 	.word	0x00000048
        /*02b8*/ 	.short	0x0100
        /*02ba*/ 	.byte	0x0a
	.zero		1


	//   ....[10]....
        /*02bc*/ 	.word	0x000003a0
        /*02c0*/ 	.word	0x000000ff
        /*02c4*/ 	.word	0x00000050
        /*02c8*/ 	.short	0x0100
        /*02ca*/ 	.byte	0x0a
	.zero		1


	//   ....[11]....
        /*02cc*/ 	.word	0x000003b0
        /*02d0*/ 	.word	0x000000ff
        /*02d4*/ 	.word	0x00000058
        /*02d8*/ 	.short	0x0100
        /*02da*/ 	.byte	0x0a
	.zero		1


	//   ....[12]....
        /*02dc*/ 	.word	0x000003c0
        /*02e0*/ 	.word	0x000000ff
        /*02e4*/ 	.word	0x00000060
        /*02e8*/ 	.short	0x0100
        /*02ea*/ 	.byte	0x0a
	.zero		1


	//   ....[13]....
        /*02ec*/ 	.word	0x000003d0
        /*02f0*/ 	.word	0x000000ff
        /*02f4*/ 	.word	0x00000068
        /*02f8*/ 	.short	0x0100
        /*02fa*/ 	.byte	0x0a
	.zero		1


	//   ....[14]....
        /*02fc*/ 	.word	0x000003e0
        /*0300*/ 	.word	0x000000ff
        /*0304*/ 	.word	0x00000070
        /*0308*/ 	.short	0x0100
        /*030a*/ 	.byte	0x0a
	.zero		1


	//   ....[15]....
        /*030c*/ 	.word	0x000003f0
        /*0310*/ 	.word	0x000000ff
        /*0314*/ 	.word	0x00000078
        /*0318*/ 	.short	0x0100
        /*031a*/ 	.byte	0x0a
	.zero		1


	//   ....[16]....
        /*031c*/ 	.word	0x00000400
        /*0320*/ 	.word	0x000000ff
        /*0324*/ 	.word	0x00000080
        /*0328*/ 	.short	0x0100
        /*032a*/ 	.byte	0x0a
	.zero		1


	//   ....[17]....
        /*032c*/ 	.word	0x00000410
        /*0330*/ 	.word	0x000000ff
        /*0334*/ 	.word	0x00000088
        /*0338*/ 	.short	0x0100
        /*033a*/ 	.byte	0x0a
	.zero		1


	//   ....[18]....
        /*033c*/ 	.word	0x00000420
        /*0340*/ 	.word	0x000000ff
        /*0344*/ 	.word	0x00000090
        /*0348*/ 	.short	0x0100
        /*034a*/ 	.byte	0x0a
	.zero		1


	//   ....[19]....
        /*034c*/ 	.word	0x00000430
        /*0350*/ 	.word	0x000000ff
        /*0354*/ 	.word	0x00000098
        /*0358*/ 	.short	0x0100
        /*035a*/ 	.byte	0x0a
	.zero		1


	//   ....[20]....
        /*035c*/ 	.word	0x00000440
        /*0360*/ 	.word	0x000000ff
        /*0364*/ 	.word	0x000000a0
        /*0368*/ 	.short	0x0100
        /*036a*/ 	.byte	0x0a
	.zero		1


	//   ....[21]....
        /*036c*/ 	.word	0x00000450
        /*0370*/ 	.word	0x000000ff
        /*0374*/ 	.word	0x000000a8
        /*0378*/ 	.short	0x0100
        /*037a*/ 	.byte	0x0a
	.zero		1


	//   ....[22]....
        /*037c*/ 	.word	0x00000460
        /*0380*/ 	.word	0x000000ff
        /*0384*/ 	.word	0x000000b0
        /*0388*/ 	.short	0x0100
        /*038a*/ 	.byte	0x0a
	.zero		1


	//   ....[23]....
        /*038c*/ 	.word	0x00000470
        /*0390*/ 	.word	0x000000ff
        /*0394*/ 	.word	0x000000b8
        /*0398*/ 	.short	0x0100
        /*039a*/ 	.byte	0x0a
	.zero		1


	//   ....[24]....
        /*039c*/ 	.word	0x00000480
        /*03a0*/ 	.word	0x000000ff
        /*03a4*/ 	.word	0x000000c0
        /*03a8*/ 	.short	0x0100
        /*03aa*/ 	.byte	0x0a
	.zero		1


	//   ....[25]....
        /*03ac*/ 	.word	0x00000490
        /*03b0*/ 	.word	0x000000ff
        /*03b4*/ 	.word	0x000000c8
        /*03b8*/ 	.short	0x0100
        /*03ba*/ 	.byte	0x0a
	.zero		1


	//   ....[26]....
        /*03bc*/ 	.word	0x000004a0
        /*03c0*/ 	.word	0x000000ff
        /*03c4*/ 	.word	0x000000d0
        /*03c8*/ 	.short	0x0100
        /*03ca*/ 	.byte	0x0a
	.zero		1


	//   ....[27]....
        /*03cc*/ 	.word	0x000004b0
        /*03d0*/ 	.word	0x000000ff
        /*03d4*/ 	.word	0x000000d8
        /*03d8*/ 	.short	0x0100
        /*03da*/ 	.byte	0x0a
	.zero		1


	//   ....[28]....
        /*03dc*/ 	.word	0x000004c0
        /*03e0*/ 	.word	0x000000ff
        /*03e4*/ 	.word	0x000000e0
        /*03e8*/ 	.short	0x0100
        /*03ea*/ 	.byte	0x0a
	.zero		1


	//   ....[29]....
        /*03ec*/ 	.word	0x000004d0
        /*03f0*/ 	.word	0x000000ff
        /*03f4*/ 	.word	0x000000e8
        /*03f8*/ 	.short	0x0100
        /*03fa*/ 	.byte	0x0a
	.zero		1


	//   ....[30]....
        /*03fc*/ 	.word	0x000004e0
        /*0400*/ 	.word	0x000000ff
        /*0404*/ 	.word	0x000000f0
        /*0408*/ 	.short	0x0100
        /*040a*/ 	.byte	0x0a
	.zero		1


	//   ....[31]....
        /*040c*/ 	.word	0x000004f0
        /*0410*/ 	.word	0x000000ff
        /*0414*/ 	.word	0x000000f8
        /*0418*/ 	.short	0x0100
        /*041a*/ 	.byte	0x0a
	.zero		1


	//   ....[32]....
        /*041c*/ 	.word	0x00000500
        /*0420*/ 	.word	0x000000ff
        /*0424*/ 	.word	0x00000100
        /*0428*/ 	.short	0x0100
        /*042a*/ 	.byte	0x0a
	.zero		1


	//   ....[33]....
        /*042c*/ 	.word	0x00000510
        /*0430*/ 	.word	0x000000ff
        /*0434*/ 	.word	0x00000108
        /*0438*/ 	.short	0x0100
        /*043a*/ 	.byte	0x0a
	.zero		1


	//   ....[34]....
        /*043c*/ 	.word	0x00000520
        /*0440*/ 	.word	0x000000ff
        /*0444*/ 	.word	0x00000110
        /*0448*/ 	.short	0x0100
        /*044a*/ 	.byte	0x0a
	.zero		1


	//   ....[35]....
        /*044c*/ 	.word	0x00000530
        /*0450*/ 	.word	0x000000ff
        /*0454*/ 	.word	0x00000118
        /*0458*/ 	.short	0x0100
        /*045a*/ 	.byte	0x0a
	.zero		1


	//   ....[36]....
        /*045c*/ 	.word	0x00000ae0
        /*0460*/ 	.word	0x000000ff
        /*0464*/ 	.word	0x00000110
        /*0468*/ 	.short	0x010a
        /*046a*/ 	.byte	0x0d
	.zero		1


	//   ....[37]....
        /*046c*/ 	.word	0x00000b80
        /*0470*/ 	.word	0x000000ff
        /*0474*/ 	.word	0x00000118
        /*0478*/ 	.short	0x0101
        /*047a*/ 	.byte	0x0d
	.zero		1


	//   ....[38]....
        /*047c*/ 	.word	0x00001100
        /*0480*/ 	.word	0x000000ff
        /*0484*/ 	.word	0x00000000
        /*0488*/ 	.short	0x010a
        /*048a*/ 	.byte	0x11
	.zero		1


	//   ....[39]....
        /*048c*/ 	.word	0x00001120
        /*0490*/ 	.word	0x000000ff
        /*0494*/ 	.word	0x00000010
        /*0498*/ 	.short	0x010a
        /*049a*/ 	.byte	0x11
	.zero		1


	//   ....[40]....
        /*049c*/ 	.word	0x000017c0
        /*04a0*/ 	.word	0x000000ff
        /*04a4*/ 	.word	0x00000010
        /*04a8*/ 	.short	0x010a
        /*04aa*/ 	.byte	0x12
	.zero		1


	//   ....[41]....
        /*04ac*/ 	.word	0x000017f0
        /*04b0*/ 	.word	0x000000ff
        /*04b4*/ 	.word	0x000000d8
        /*04b8*/ 	.short	0x010a
        /*04ba*/ 	.byte	0x11
	.zero		1


	//   ....[42]....
        /*04bc*/ 	.word	0x000019a0
        /*04c0*/ 	.word	0x000000ff
        /*04c4*/ 	.word	0x000000e0
        /*04c8*/ 	.short	0x010a
        /*04ca*/ 	.byte	0x11
	.zero		1


	//   ....[43]....
        /*04cc*/ 	.word	0x00001ac0
        /*04d0*/ 	.word	0x000000ff
        /*04d4*/ 	.word	0x00000010
        /*04d8*/ 	.short	0x010a
        /*04da*/ 	.byte	0x08
	.zero		1


	//   ....[44]....
        /*04dc*/ 	.word	0x00001d40
        /*04e0*/ 	.word	0x000000ff
        /*04e4*/ 	.word	0x00000010
        /*04e8*/ 	.short	0x010a
        /*04ea*/ 	.byte	0x09
	.zero		1


	//   ....[45]....
        /*04ec*/ 	.word	0x00001d60
        /*04f0*/ 	.word	0x000000ff
        /*04f4*/ 	.word	0x000000d8
        /*04f8*/ 	.short	0x010a
        /*04fa*/ 	.byte	0x11
	.zero		1


	//   ....[46]....
        /*04fc*/ 	.word	0x00001f80
        /*0500*/ 	.word	0x000000ff
        /*0504*/ 	.word	0x000000e0
        /*0508*/ 	.short	0x010a
        /*050a*/ 	.byte	0x13
	.zero		1


	//   ....[47]....
        /*050c*/ 	.word	0x000027a0
        /*0510*/ 	.word	0x000000ff
        /*0514*/ 	.word	0x00000070
        /*0518*/ 	.short	0x010a
        /*051a*/ 	.byte	0x09
	.zero		1


	//   ....[48]....
        /*051c*/ 	.word	0x00002a10
        /*0520*/ 	.word	0x000000ff
        /*0524*/ 	.word	0x00000008
        /*0528*/ 	.short	0x010a
        /*052a*/ 	.byte	0x09
	.zero		1


	//   ....[49]....
        /*052c*/ 	.word	0x00002b10
        /*0530*/ 	.word	0x000000ff
        /*0534*/ 	.word	0x00000078
        /*0538*/ 	.short	0x010a
        /*053a*/ 	.byte	0x09
	.zero		1


	//   ....[50]....
        /*053c*/ 	.word	0x00002d00
        /*0540*/ 	.word	0x000000ff
        /*0544*/ 	.word	0x00000070
        /*0548*/ 	.short	0x010a
        /*054a*/ 	.byte	0x0d
	.zero		1


	//   ....[51]....
        /*054c*/ 	.word	0x00002e00
        /*0550*/ 	.word	0x000000ff
        /*0554*/ 	.word	0x00000070
        /*0558*/ 	.short	0x010a
        /*055a*/ 	.byte	0x08
	.zero		1


	//   ....[52]....
        /*055c*/ 	.word	0x00003250
        /*0560*/ 	.word	0x000000ff
        /*0564*/ 	.word	0x00000070
        /*0568*/ 	.short	0x010a
        /*056a*/ 	.byte	0x09
	.zero		1


	//   ....[53]....
        /*056c*/ 	.word	0x000032b0
        /*0570*/ 	.word	0x000000ff
        /*0574*/ 	.word	0x00000008
        /*0578*/ 	.short	0x010a
        /*057a*/ 	.byte	0x08
	.zero		1


	//   ....[54]....
        /*057c*/ 	.word	0x00003430
        /*0580*/ 	.word	0x000000ff
        /*0584*/ 	.word	0x00000108
        /*0588*/ 	.short	0x010a
        /*058a*/ 	.byte	0x08
	.zero		1


	//   ....[55]....
        /*058c*/ 	.word	0x000034d0
        /*0590*/ 	.word	0x000000ff
        /*0594*/ 	.word	0x000000d0
        /*0598*/ 	.short	0x010a
        /*059a*/ 	.byte	0x08
	.zero		1


	//   ....[56]....
        /*059c*/ 	.word	0x00005ab0
        /*05a0*/ 	.word	0x000000ff
        /*05a4*/ 	.word	0x000000d8
        /*05a8*/ 	.short	0x0101
        /*05aa*/ 	.byte	0x08
	.zero		1


	//   ....[57]....
        /*05ac*/ 	.word	0x00005f90
        /*05b0*/ 	.word	0x000000ff
        /*05b4*/ 	.word	0x000000e0
        /*05b8*/ 	.short	0x0101
        /*05ba*/ 	.byte	0x08
	.zero		1


	//   ....[58]....
        /*05bc*/ 	.word	0x00005fb0
        /*05c0*/ 	.word	0x000000ff
        /*05c4*/ 	.word	0x00000108
        /*05c8*/ 	.short	0x010a
        /*05ca*/ 	.byte	0x08
	.zero		1


	//   ....[59]....
        /*05cc*/ 	.word	0x00006120
        /*05d0*/ 	.word	0x000000ff
        /*05d4*/ 	.word	0x000000d0
        /*05d8*/ 	.short	0x010a
        /*05da*/ 	.byte	0x08
	.zero		1


	//   ....[60]....
        /*05dc*/ 	.word	0x000084a0
        /*05e0*/ 	.word	0x000000ff
        /*05e4*/ 	.word	0x000000d8
        /*05e8*/ 	.short	0x0101
        /*05ea*/ 	.byte	0x08
	.zero		1


	//   ....[61]....
        /*05ec*/ 	.word	0x000084e0
        /*05f0*/ 	.word	0x000000ff
        /*05f4*/ 	.word	0x000000e0
        /*05f8*/ 	.short	0x0101
        /*05fa*/ 	.byte	0x08
	.zero		1


	//   ....[62]....
        /*05fc*/ 	.word	0x00008500
        /*0600*/ 	.word	0x000000ff
        /*0604*/ 	.word	0x00000108
        /*0608*/ 	.short	0x010a
        /*060a*/ 	.byte	0x08
	.zero		1


	//   ....[63]....
        /*060c*/ 	.word	0x00008af0
        /*0610*/ 	.word	0x000000ff
        /*0614*/ 	.word	0x000000d0
        /*0618*/ 	.short	0x010a
        /*061a*/ 	.byte	0x0b
	.zero		1


	//   ....[64]....
        /*061c*/ 	.word	0x0000a750
        /*0620*/ 	.word	0x000000ff
        /*0624*/ 	.word	0x000000d8
        /*0628*/ 	.short	0x0101
        /*062a*/ 	.byte	0x0b
	.zero		1


	//   ....[65]....
        /*062c*/ 	.word	0x0000a790
        /*0630*/ 	.word	0x000000ff
        /*0634*/ 	.word	0x000000e0
        /*0638*/ 	.short	0x0101
        /*063a*/ 	.byte	0x0b
	.zero		1


	//   ....[66]....
        /*063c*/ 	.word	0x0000a7a0
        /*0640*/ 	.word	0x000000ff
        /*0644*/ 	.word	0x00000108
        /*0648*/ 	.short	0x010a
        /*064a*/ 	.byte	0x0b
	.zero		1


	//   ....[67]....
        /*064c*/ 	.word	0x0000ad20
        /*0650*/ 	.word	0x00000003
        /*0654*/ 	.word	0x00000108
        /*0658*/ 	.short	0x010a
        /*065a*/ 	.byte	0xff
	.zero		1


	//   ....[68]....
        /*065c*/ 	.word	0x0000af50
        /*0660*/ 	.word	0x00000003
        /*0664*/ 	.word	0x000000d8
        /*0668*/ 	.short	0x0101
        /*066a*/ 	.byte	0xff
	.zero		1


	//   ....[69]....
        /*066c*/ 	.word	0x0000b200
        /*0670*/ 	.word	0x00000003
        /*0674*/ 	.word	0x00000108
        /*0678*/ 	.short	0x0101
        /*067a*/ 	.byte	0xff
	.zero		1


	//   ....[70]....
        /*067c*/ 	.word	0x0000b910
        /*0680*/ 	.word	0x00000003
        /*0684*/ 	.word	0x000000d8
        /*0688*/ 	.short	0x0101
        /*068a*/ 	.byte	0xff
	.zero		1


	//   ....[71]....
        /*068c*/ 	.word	0x0000b940
        /*0690*/ 	.word	0x00000003
        /*0694*/ 	.word	0x00000108
        /*0698*/ 	.short	0x0101
        /*069a*/ 	.byte	0xff
	.zero		1


	//   ....[72]....
        /*069c*/ 	.word	0x0000b9d0
        /*06a0*/ 	.word	0x00000003
        /*06a4*/ 	.word	0x00000108
        /*06a8*/ 	.short	0x0101
        /*06aa*/ 	.byte	0xff
	.zero		1


	//   ....[73]....
        /*06ac*/ 	.word	0x0000b9e0
        /*06b0*/ 	.word	0x00000003
        /*06b4*/ 	.word	0x000000f0
        /*06b8*/ 	.short	0x010a
        /*06ba*/ 	.byte	0xff
	.zero		1


	//   ....[74]....
        /*06bc*/ 	.word	0x0000ba30
        /*06c0*/ 	.word	0x00000003
        /*06c4*/ 	.word	0x00000118
        /*06c8*/ 	.short	0x010a
        /*06ca*/ 	.byte	0xff
	.zero		1


	//   ....[75]....
        /*06cc*/ 	.word	0x0000c720
        /*06d0*/ 	.word	0x00000003
        /*06d4*/ 	.word	0x000000d8
        /*06d8*/ 	.short	0x0101
        /*06da*/ 	.byte	0xff
	.zero		1


	//   ....[76]....
        /*06dc*/ 	.word	0x0000c730
        /*06e0*/ 	.word	0x00000003
        /*06e4*/ 	.word	0x00000110
        /*06e8*/ 	.short	0x0101
        /*06ea*/ 	.byte	0xff
	.zero		1


	//   ....[77]....
        /*06ec*/ 	.word	0x0000c8b0
        /*06f0*/ 	.word	0x00000003
        /*06f4*/ 	.word	0x00000118
        /*06f8*/ 	.short	0x010a
        /*06fa*/ 	.byte	0xff
	.zero		1


	//   ....[78]....
        /*06fc*/ 	.word	0x0000c900
        /*0700*/ 	.word	0x00000003
        /*0704*/ 	.word	0x00000110
        /*0708*/ 	.short	0x010a
        /*070a*/ 	.byte	0xff
	.zero		1


	//   ....[79]....
        /*070c*/ 	.word	0x0000c960
        /*0710*/ 	.word	0x00000003
        /*0714*/ 	.word	0x00000000
        /*0718*/ 	.short	0x010a
        /*071a*/ 	.byte	0xff
	.zero		1


	//   ....[80]....
        /*071c*/ 	.word	0x0000c9c0
        /*0720*/ 	.word	0x00000003
        /*0724*/ 	.word	0x00000010
        /*0728*/ 	.short	0x010a
        /*072a*/ 	.byte	0xff
	.zero		1


	//   ....[81]....
        /*072c*/ 	.word	0x0000ca30
        /*0730*/ 	.word	0x00000007
        /*0734*/ 	.word	0x00000010
        /*0738*/ 	.short	0x010a
        /*073a*/ 	.byte	0xff
	.zero		1


	//   ....[82]....
        /*073c*/ 	.word	0x0000caa0
        /*0740*/ 	.word	0x00000007
        /*0744*/ 	.word	0x000000d8
        /*0748*/ 	.short	0x010a
        /*074a*/ 	.byte	0xff
	.zero		1


	//   ....[83]....
        /*074c*/ 	.word	0x0000cb10
        /*0750*/ 	.word	0x00000007
        /*0754*/ 	.word	0x000000e0
        /*0758*/ 	.short	0x010a
        /*075a*/ 	.byte	0xff
	.zero		1


	//   ....[84]....
        /*075c*/ 	.word	0x0000cb80
        /*0760*/ 	.word	0x00000007
        /*0764*/ 	.word	0x00000010
        /*0768*/ 	.short	0x010a
        /*076a*/ 	.byte	0xff
	.zero		1


	//   ....[85]....
        /*076c*/ 	.word	0x0000cbf0
        /*0770*/ 	.word	0x00000003
        /*0774*/ 	.word	0x00000010
        /*0778*/ 	.short	0x010a
        /*077a*/ 	.byte	0xff
	.zero		1


	//   ....[86]....
        /*077c*/ 	.word	0x0000cc60
        /*0780*/ 	.word	0x00000003
        /*0784*/ 	.word	0x000000d8
        /*0788*/ 	.short	0x010a
        /*078a*/ 	.byte	0xff
	.zero		1


	//   ....[87]....
        /*078c*/ 	.word	0x0000ccd0
        /*0790*/ 	.word	0x00000003
        /*0794*/ 	.word	0x000000e0
        /*0798*/ 	.short	0x010a
        /*079a*/ 	.byte	0xff
	.zero		1


	//   ....[88]....
        /*079c*/ 	.word	0x0000cd50
        /*07a0*/ 	.word	0x00000003
        /*07a4*/ 	.word	0x00000070
        /*07a8*/ 	.short	0x010a
        /*07aa*/ 	.byte	0xff
	.zero		1


	//   ....[89]....
        /*07ac*/ 	.word	0x0000cdd0
        /*07b0*/ 	.word	0x00000003
        /*07b4*/ 	.word	0x00000008
        /*07b8*/ 	.short	0x010a
        /*07ba*/ 	.byte	0xff
	.zero		1


	//   ....[90]....
        /*07bc*/ 	.word	0x0000ce50
        /*07c0*/ 	.word	0x00000003
        /*07c4*/ 	.word	0x00000078
        /*07c8*/ 	.short	0x010a
        /*07ca*/ 	.byte	0xff
	.zero		1


	//   ....[91]....
        /*07cc*/ 	.word	0x0000cec0
        /*07d0*/ 	.word	0x00000003
        /*07d4*/ 	.word	0x00000070
        /*07d8*/ 	.short	0x010a
        /*07da*/ 	.byte	0xff
	.zero		1


	//   ....[92]....
        /*07dc*/ 	.word	0x0000cf40
        /*07e0*/ 	.word	0x00000003
        /*07e4*/ 	.word	0x00000070
        /*07e8*/ 	.short	0x010a
        /*07ea*/ 	.byte	0xff
	.zero		1


	//   ....[93]....
        /*07ec*/ 	.word	0x0000cfb0
        /*07f0*/ 	.word	0x00000003
        /*07f4*/ 	.word	0x00000070
        /*07f8*/ 	.short	0x010a
        /*07fa*/ 	.byte	0xff
	.zero		1


	//   ....[94]....
        /*07fc*/ 	.word	0x0000d020
        /*0800*/ 	.word	0x00000003
        /*0804*/ 	.word	0x00000008
        /*0808*/ 	.short	0x010a
        /*080a*/ 	.byte	0xff
	.zero		1


	//   ....[95]....
        /*080c*/ 	.word	0x0000d0a0
        /*0810*/ 	.word	0x00000003
        /*0814*/ 	.word	0x00000108
        /*0818*/ 	.short	0x010a
        /*081a*/ 	.byte	0xff
	.zero		1


	//   ....[96]....
        /*081c*/ 	.word	0x0000d100
        /*0820*/ 	.word	0x00000004
        /*0824*/ 	.word	0x000000d0
        /*0828*/ 	.short	0x010a
        /*082a*/ 	.byte	0xff
	.zero		1


	//   ....[97]....
        /*082c*/ 	.word	0x0000d160
        /*0830*/ 	.word	0x00000004
        /*0834*/ 	.word	0x00000108
        /*0838*/ 	.short	0x010a
        /*083a*/ 	.byte	0xff
	.zero		1


	//   ....[98]....
        /*083c*/ 	.word	0x0000d1d0
        /*0840*/ 	.word	0x00000004
        /*0844*/ 	.word	0x000000d0
        /*0848*/ 	.short	0x010a
        /*084a*/ 	.byte	0xff
	.zero		1


	//   ....[99]....
        /*084c*/ 	.word	0x0000d240
        /*0850*/ 	.word	0x00000004
        /*0854*/ 	.word	0x00000108
        /*0858*/ 	.short	0x010a
        /*085a*/ 	.byte	0xff
	.zero		1


	//   ....[100]....
        /*085c*/ 	.word	0x0000d2b0
        /*0860*/ 	.word	0x00000004
        /*0864*/ 	.word	0x000000d0
        /*0868*/ 	.short	0x010a
        /*086a*/ 	.byte	0xff
	.zero		1


	//   ....[101]....
        /*086c*/ 	.word	0x0000d320
        /*0870*/ 	.word	0x00000004
        /*0874*/ 	.word	0x00000108
        /*0878*/ 	.short	0x010a
        /*087a*/ 	.byte	0xff
	.zero		1


	//   ....[102]....
        /*087c*/ 	.word	0x0000d380
        /*0880*/ 	.word	0x00000003
        /*0884*/ 	.word	0x00000108
        /*0888*/ 	.short	0x010a
        /*088a*/ 	.byte	0xff
	.zero		1


	//   ....[103]....
        /*088c*/ 	.word	0x0000d3d0
        /*0890*/ 	.word	0x00000003
        /*0894*/ 	.word	0x000000f0
        /*0898*/ 	.short	0x010a
        /*089a*/ 	.byte	0xff
	.zero		1


	//   ....[104]....
        /*089c*/ 	.word	0x0000d440
        /*08a0*/ 	.word	0x00000003
        /*08a4*/ 	.word	0x00000118
        /*08a8*/ 	.short	0x010a
        /*08aa*/ 	.byte	0xff
	.zero		1


	//   ....[105]....
        /*08ac*/ 	.word	0x0000d4a0
        /*08b0*/ 	.word	0x00000003
        /*08b4*/ 	.word	0x00000118
        /*08b8*/ 	.short	0x010a
        /*08ba*/ 	.byte	0xff
	.zero		1


	//----- nvinfo : EIATTR_NUM_MBARRIERS
	.align		4
.L_76:
        /*08bc*/ 	.byte	0x03, 0x38
        /*08be*/ 	.short	0x0024


	//----- nvinfo : EIATTR_EXIT_INSTR_OFFSETS
	.align		4
        /*08c0*/ 	.byte	0x04, 0x1c
        /*08c2*/ 	.short	(.L_78 - .L_77)


	//   ....[0]....
.L_77:
        /*08c4*/ 	.word	0x0000ad70


	//   ....[1]....
        /*08c8*/ 	.word	0x0000c8e0


	//----- nvinfo : EIATTR_INDIRECT_BRANCH_TARGETS
	.align		4
.L_78:
        /*08cc*/ 	.byte	0x04, 0x34
        /*08ce*/ 	.short	(.L_80 - .L_79)


	//   ....[0]....
.L_79:
        /*08d0*/ 	.word	.L_x_114@srel
        /*08d4*/ 	.short	0x0
        /*08d6*/ 	.short	0x0
        /*08d8*/ 	.word	0x3
        /*08dc*/ 	.word	.L_x_115@srel
        /*08e0*/ 	.word	.L_x_116@srel
        /*08e4*/ 	.word	.L_x_5@srel


	//   ....[1]....
        /*08e8*/ 	.word	.L_x_118@srel
        /*08ec*/ 	.short	0x0
        /*08ee*/ 	.short	0x0
        /*08f0*/ 	.word	0x3
        /*08f4*/ 	.word	.L_x_119@srel
        /*08f8*/ 	.word	.L_x_120@srel
        /*08fc*/ 	.word	.L_x_5@srel


	//   ....[2]....
        /*0900*/ 	.word	.L_x_122@srel
        /*0904*/ 	.short	0x0
        /*0906*/ 	.short	0x0
        /*0908*/ 	.word	0x3
        /*090c*/ 	.word	.L_x_123@srel
        /*0910*/ 	.word	.L_x_124@srel
        /*0914*/ 	.word	.L_x_5@srel


	//----- nvinfo : EIATTR_REQNTID
	.align		4
.L_80:
        /*0918*/ 	.byte	0x04, 0x10
        /*091a*/ 	.short	(.L_82 - .L_81)
.L_81:
        /*091c*/ 	.word	0x00000200
        /*0920*/ 	.word	0x00000001
        /*0924*/ 	.word	0x00000001


	//----- nvinfo : EIATTR_CRS_STACK_SIZE
	.align		4
.L_82:
        /*0928*/ 	.byte	0x04, 0x1e
        /*092a*/ 	.short	(.L_84 - .L_83)
.L_83:
        /*092c*/ 	.word	0x00000000


	//----- nvinfo : EIATTR_CBANK_PARAM_SIZE
	.align		4
.L_84:
        /*0930*/ 	.byte	0x03, 0x19
        /*0932*/ 	.short	0x02e8


	//----- nvinfo : EIATTR_PARAM_CBANK
	.align		4
        /*0934*/ 	.byte	0x04, 0x0a
        /*0936*/ 	.short	(.L_86 - .L_85)
	.align		4
.L_85:
        /*0938*/ 	.word	index@(.nv.constant0.kernel_cutlass_kernel_flash_attncuteflash_fwd_sm100FlashAttentionForwardSm100_object_at__tensor0000o12811101213_tensor0000o12811101213_tensor0000o12810111213_tensor0000o12811101213_tensor_0)
        /*093c*/ 	.short	0x0380
        /*093e*/ 	.short	0x02e8


	//----- nvinfo : EIATTR_SW_WAR
	.align		4
.L_86:
        /*0940*/ 	.byte	0x04, 0x36
        /*0942*/ 	.short	(.L_88 - .L_87)
.L_87:
        /*0944*/ 	.word	0x00000008
.L_88:


//--------------------- .nv.compat                --------------------------
	.section	.nv.compat,"",@"SHT_CUDA_COMPAT_INFO"
	.align	4
        /*0000*/ 	.byte	0x02, 0x02, 0x02, 0x00, 0x02, 0x05, 0x05, 0x00, 0x02, 0x03, 0x01, 0x00, 0x02, 0x06, 0x01, 0x00


//--------------------- .nv.callgraph             --------------------------
	.section	.nv.callgraph,"",@"SHT_CUDA_CALLGRAPH"
	.align	4
	.sectionentsize	8
	.align		4
        /*0000*/ 	.word	0x00000000
	.align		4
        /*0004*/ 	.word	0xffffffff
	.align		4
        /*0008*/ 	.word	0x00000000
	.align		4
        /*000c*/ 	.word	0xfffffffe
	.align		4
        /*0010*/ 	.word	0x00000000
	.align		4
        /*0014*/ 	.word	0xfffffffd
	.align		4
        /*0018*/ 	.word	0x00000000
	.align		4
        /*001c*/ 	.word	0xfffffffc


//--------------------- .nv.constant2.kernel_cutlass_kernel_flash_attncuteflash_fwd_sm100FlashAttentionForwardSm100_object_at__tensor0000o12811101213_tensor0000o12811101213_tensor0000o12810111213_tensor0000o12811101213_tensor_0 --------------------------
	.section	.nv.constant2.kernel_cutlass_kernel_flash_attncuteflash_fwd_sm100FlashAttentionForwardSm100_object_at__tensor0000o12811101213_tensor0000o12811101213_tensor0000o12810111213_tensor0000o12811101213_tensor_0,"a",@progbits
	.sectionflags	@""
	.align	4
.nv.constant2.kernel_cutlass_kernel_flash_attncuteflash_fwd_sm100FlashAttentionForwardSm100_object_at__tensor0000o12811101213_tensor0000o12811101213_tensor0000o12810111213_tensor0000o12811101213_tensor_0:
        /*0000*/ 	.byte	0x70, 0x06, 0x00, 0x00, 0x40, 0x06, 0x00, 0x00, 0x00, 0x33, 0x00, 0x00, 0x30, 0x07, 0x00, 0x00
        /*0010*/ 	.byte	0x00, 0x07, 0x00, 0x00, 0x00, 0x33, 0x00, 0x00, 0xa0, 0x0b, 0x00, 0x00, 0xe0, 0x07, 0x00, 0x00
        /*0020*/ 	.byte	0x00, 0x33, 0x00, 0x00


//--------------------- .text.kernel_cutlass_kernel_flash_attncuteflash_fwd_sm100FlashAttentionForwardSm100_object_at__tensor0000o12811101213_tensor0000o12811101213_tensor0000o12810111213_tensor0000o12811101213_tensor_0 --------------------------
	.section	.text.kernel_cutlass_kernel_flash_attncuteflash_fwd_sm100FlashAttentionForwardSm100_object_at__tensor0000o12811101213_tensor0000o12811101213_tensor0000o12810111213_tensor0000o12811101213_tensor_0,"ax",@progbits
	.align	128
        .global         kernel_cutlass_kernel_flash_attncuteflash_fwd_sm100FlashAttentionForwardSm100_object_at__tensor0000o12811101213_tensor0000o12811101213_tensor0000o12810111213_tensor0000o12811101213_tensor_0
        .type           kernel_cutlass_kernel_flash_attncuteflash_fwd_sm100FlashAttentionForwardSm100_object_at__tensor0000o12811101213_tensor0000o12811101213_tensor0000o12810111213_tensor0000o12811101213_tensor_0,@function
        .size           kernel_cutlass_kernel_flash_attncuteflash_fwd_sm100FlashAttentionForwardSm100_object_at__tensor0000o12811101213_tensor0000o12811101213_tensor0000o12810111213_tensor0000o12811101213_tensor_0,(.L_x_128 - kernel_cutlass_kernel_flash_attncuteflash_fwd_sm100FlashAttentionForwardSm100_object_at__tensor0000o12811101213_tensor0000o12811101213_tensor0000o12810111213_tensor0000o12811101213_tensor_0)
        .other          kernel_cutlass_kernel_flash_attncuteflash_fwd_sm100FlashAttentionForwardSm100_object_at__tensor0000o12811101213_tensor0000o12811101213_tensor0000o12810111213_tensor0000o12811101213_tensor_0,@"STO_CUDA_ENTRY STV_DEFAULT"
kernel_cutlass_kernel_flash_attncuteflash_fwd_sm100FlashAttentionForwardSm100_object_at__tensor0000o12811101213_tensor0000o12811101213_tensor0000o12810111213_tensor0000o12811101213_tensor_0:
.text.kernel_cutlass_kernel_flash_attncuteflash_fwd_sm100FlashAttentionForwardSm100_object_at__tensor0000o12811101213_tensor0000o12811101213_tensor0000o12810111213_tensor0000o12811101213_tensor_0:
[----:B------:R-:W1:Y:S01]  /*0000*/  LDC R1, c[0x0][0x37c] ;  /* 0x0000df00ff017b82 */ /* 0x000e620000000800 */
[----:B------:R-:W2:Y:S01]  /*0010*/  S2R R2, SR_TID.X ;  /* 0x0000000000027919 */ /* 0x000ea20000002100 */
[----:B------:R-:W3:Y:S06]  /*0020*/  LDCU.U8 UR23, c[0x0][0x62c] ;  /* 0x0000c580ff1777ac */ /* 0x000eec0008000000 */
[----:B------:R-:W4:Y:S01]  /*0030*/  S2UR UR30, SR_CTAID.X ;  /* 0x00000000001e79c3 */ /* 0x000f220000002500 */
[----:B------:R-:W5:Y:S01]  /*0040*/  LDCU.U8 UR22, c[0x0][0x62d] ;  /* 0x0000c5a0ff1677ac */ /* 0x000f620008000000 */
[----:B------:R-:W1:Y:S01]  /*0050*/  LDCU.U8 UR15, c[0x0][0x638] ;  /* 0x0000c700ff0f77ac */ /* 0x000e620008000000 */
[----:B------:R-:W1:Y:S01]  /*0060*/  LDCU.U8 UR14, c[0x0][0x639] ;  /* 0x0000c720ff0e77ac */ /* 0x000e620008000000 */
[----:B------:R-:W1:Y:S01]  /*0070*/  LDCU.U8 UR7, c[0x0][0x644] ;  /* 0x0000c880ff0777ac */ /* 0x000e620008000000 */
[----:B--2---:R-:W-:-:S04]  /*0080*/  SHF.R.U32.HI R0, RZ, 0x5, R2 ;  /* 0x00000005ff007819 */ /* 0x004fc80000011602 */
[----:B------:R-:W-:-:S13]  /*0090*/  ISETP.NE.AND P0, PT, R0, RZ, PT ;  /* 0x000000ff0000720c */ /* 0x000fda0003f05270 */
[----:B-1-345:R-:W-:Y:S05]  /*00a0*/  @P0 BRA `(.L_x_0) ;  /* 0x0000000400280947 */ /* 0x03afea0003800000 */
[----:B------:R-:W1:Y:S01]  /*00b0*/  S2UR UR10, SR_CgaCtaId ;  /* 0x00000000000a79c3 */ /* 0x000e620000008800 */
[----:B------:R-:W2:Y:S01]  /*00c0*/  LDCU.64 UR12, c[0x0][0x348] ;  /* 0x00006900ff0c77ac */ /* 0x000ea20008000a00 */
[----:B------:R-:W-:Y:S01]  /*00d0*/  UMOV UR11, 0x400 ;  /* 0x00000400000b7882 */ /* 0x000fe20000000000 */
[----:B------:R-:W-:Y:S01]  /*00e0*/  UMOV UR9, 0x1 ;  /* 0x0000000100097882 */ /* 0x000fe20000000000 */
[----:B------:R-:W-:Y:S01]  /*00f0*/  UMOV UR8, 0x100 ;  /* 0x0000010000087882 */ /* 0x000fe20000000000 */
[----:B------:R-:W-:-:S04]  /*0100*/  UIADD3 UR24, UPT, UPT, -UR9, 0x100000, URZ ;  /* 0x0010000009187890 */ /* 0x000fc8000fffe1ff */
[----:B------:R-:W-:Y:S02]  /*0110*/  USHF.L.U32 UR25, UR24, 0xb, URZ ;  /* 0x0000000b18197899 */ /* 0x000fe400080006ff */
[----:B------:R-:W-:Y:S01]  /*0120*/  USHF.L.U32 UR24, UR24, 0x1, URZ ;  /* 0x0000000118187899 */ /* 0x000fe200080006ff */
        /* <DEDUP_REMOVED lines=11> */
[----:B------:R-:W-:Y:S02]  /*01e0*/  USHF.L.U32 UR28, UR28, 0x1, URZ ;  /* 0x000000011c1c7899 */ /* 0x000fe400080006ff */
[----:B------:R-:W-:-:S04]  /*01f0*/  UIADD3 UR4, UPT, UPT, -UR4, 0x100000, URZ ;  /* 0x0010000004047890 */ /* 0x000fc8000fffe1ff */
[----:B------:R-:W-:Y:S02]  /*0200*/  USHF.L.U32 UR5, UR4, 0xb, URZ ;  /* 0x0000000b04057899 */ /* 0x000fe400080006ff */
[----:B------:R-:W-:Y:S02]  /*0210*/  USHF.L.U32 UR4, UR4, 0x1, URZ ;  /* 0x0000000104047899 */ /* 0x000fe400080006ff */
[----:B--2---:R-:W-:Y:S02]  /*0220*/  UIADD3 UR20, UP3, UPT, UR12, 0x80, URZ ;  /* 0x000000800c147890 */ /* 0x004fe4000ff7e0ff */
[----:B------:R-:W-:Y:S02]  /*0230*/  UIADD3 UR18, UP2, UPT, UR12, 0x100, URZ ;  /* 0x000001000c127890 */ /* 0x000fe4000ff5e0ff */
[----:B------:R-:W-:Y:S02]  /*0240*/  UIADD3 UR16, UP1, UPT, UR12, 0x180, URZ ;  /* 0x000001800c107890 */ /* 0x000fe4000ff3e0ff */
[----:B------:R-:W-:-:S02]  /*0250*/  UIADD3 UR12, UP0, UPT, UR12, 0x200, URZ ;  /* 0x000002000c0c7890 */ /* 0x000fc4000ff1e0ff */
[----:B------:R-:W-:Y:S02]  /*0260*/  UIADD3.X UR21, UPT, UPT, URZ, UR13, URZ, UP3, !UPT ;  /* 0x0000000dff157290 */ /* 0x000fe40009ffe4ff */
[----:B-1----:R-:W-:Y:S02]  /*0270*/  ULEA UR10, UR10, UR11, 0x18 ;  /* 0x0000000b0a0a7291 */ /* 0x002fe4000f8ec0ff */
[----:B------:R-:W-:Y:S02]  /*0280*/  UIADD3.X UR19, UPT, UPT, URZ, UR13, URZ, UP2, !UPT ;  /* 0x0000000dff137290 */ /* 0x000fe400097fe4ff */
[----:B------:R-:W-:Y:S02]  /*0290*/  UIADD3.X UR17, UPT, UPT, URZ, UR13, URZ, UP1, !UPT ;  /* 0x0000000dff117290 */ /* 0x000fe40008ffe4ff */
[----:B------:R-:W-:Y:S01]  /*02a0*/  UIADD3.X UR13, UPT, UPT, URZ, UR13, URZ, UP0, !UPT ;  /* 0x0000000dff0d7290 */ /* 0x000fe200087fe4ff */
[----:B------:R1:W-:Y:S04]  /*02b0*/  UTMACCTL.PF [UR20] ;  /* 0x00000000140079b9 */ /* 0x0003e80008040000 */
[----:B------:R1:W-:Y:S02]  /*02c0*/  UTMACCTL.PF [UR18] ;  /* 0x00000000120079b9 */ /* 0x0003e40008040000 */
[----:B------:R1:W-:Y:S02]  /*02d0*/  UTMACCTL.PF [UR16] ;  /* 0x00000000100079b9 */ /* 0x0003e40008040000 */
[----:B------:R1:W-:Y:S01]  /*02e0*/  UTMACCTL.PF [UR12] ;  /* 0x000000000c0079b9 */ /* 0x0003e20008040000 */
[----:B------:R-:W2:Y:S02]  /*02f0*/  FENCE.VIEW.ASYNC.S ;  /* 0x00000000000073c6 */ /* 0x000ea40000000000 */
[----:B--2---:R1:W2:Y:S01]  /*0300*/  SYNCS.EXCH.64 URZ, [UR10], UR24 ;  /* 0x000000180aff75b2 */ /* 0x0042a20008000100 */
[----:B------:R1:W3:Y:S01]  /*0310*/  SYNCS.EXCH.64 URZ, [UR10+0x8], UR24 ;  /* 0x000008180aff75b2 */ /* 0x0002e20008000100 */
[----:B------:R1:W4:Y:S01]  /*0320*/  SYNCS.EXCH.64 URZ, [UR10+0x10], UR24 ;  /* 0x000010180aff75b2 */ /* 0x0003220008000100 */
[----:B------:R1:W5:Y:S01]  /*0330*/  SYNCS.EXCH.64 URZ, [UR10+0x18], UR24 ;  /* 0x000018180aff75b2 */ /* 0x0003620008000100 */
[----:B------:R1:W1:Y:S01]  /*0340*/  SYNCS.EXCH.64 URZ, [UR10+0x20], UR24 ;  /* 0x000020180aff75b2 */ /* 0x0002620008000100 */
        /* <DEDUP_REMOVED lines=31> */
[----:B--2345:R-:W-:Y:S01]  /*0540*/  NOP ;  /* 0x0000000000007918 */ /* 0x03cfe20000000000 */
.L_x_0:
[----:B------:R-:W-:Y:S01]  /*0550*/  ISETP.GT.AND P0, PT, R0, 0xb, PT ;  /* 0x0000000b0000780c */ /* 0x000fe20003f04270 */
[----:B------:R-:W-:Y:S01]  /*0560*/  NOP ;  /* 0x0000000000007918 */ /* 0x000fe20000000000 */
[----:B------:R-:W2:Y:S01]  /*0570*/  LDCU.U8 UR6, c[0x0][0x645] ;  /* 0x0000c8a0ff0677ac */ /* 0x000ea20008000000 */
[----:B-1----:R-:W1:Y:S01]  /*0580*/  LDCU.U8 UR5, c[0x0][0x651] ;  /* 0x0000ca20ff0577ac */ /* 0x002e620008000000 */
[----:B------:R-:W3:Y:S01]  /*0590*/  LDCU.U8 UR4, c[0x0][0x650] ;  /* 0x0000ca00ff0477ac */ /* 0x000ee20008000000 */
[----:B------:R-:W-:Y:S08]  /*05a0*/  BAR.SYNC.DEFER_BLOCKING 0x0 ;  /* 0x0000000000007b1d */ /* 0x000ff00000010000 */
[----:B------:R-:W-:Y:S05]  /*05b0*/  @P0 BRA `(.L_x_1) ;  /* 0x0000000000680947 */ /* 0x000fea0003800000 */
[----:B------:R-:W-:-:S13]  /*05c0*/  ISETP.GT.AND P0, PT, R0, 0x5, PT ;  /* 0x000000050000780c */ /* 0x000fda0003f04270 */
[----:B------:R-:W-:Y:S05]  /*05d0*/  @P0 BRA `(.L_x_2) ;  /* 0x0000000000300947 */ /* 0x000fea0003800000 */
[----:B------:R-:W-:-:S05]  /*05e0*/  IMAD.MOV.U32 R3, RZ, RZ, -0x4 ;  /* 0xfffffffcff037424 */ /* 0x000fca00078e00ff */
[----:B------:R-:W-:-:S05]  /*05f0*/  VIADDMNMX.U32 R3, R0, R3, 0x2, PT ;  /* 0x0000000200037446 */ /* 0x000fca0003800003 */
[----:B------:R-:W-:-:S04]  /*0600*/  IMAD.SHL.U32 R3, R3, 0x4, RZ ;  /* 0x0000000403037824 */ /* 0x000fc800078e00ff */
[----:B------:R-:W4:Y:S02]  /*0610*/  LDC R4, c[0x2][R3] ;  /* 0x0080000003047b82 */ /* 0x000f240000000800 */
[----:B----4-:R-:W-:-:S04]  /*0620*/  SHF.R.S32.HI R5, RZ, 0x1f, R4 ;  /* 0x0000001fff057819 */ /* 0x010fc80000011404 */
.L_x_114:
[----:B-123--:R-:W-:Y:S05]  /*0630*/  BRX R4 -0x640                                                                                                                                                                                                      (*"BRANCH_TARGETS .L_x_115,.L_x_116,.L_x_5"*) ;  /* 0xfffffff804707949 */ /* 0x00efea000383ffff */
.L_x_116:
[----:B------:R-:W-:-:S08]  /*0640*/  NOP ;  /* 0x0000000000007918 */ /* 0x000fd00000000000 */
[----:B------:R-:W1:-:S00]  /*0650*/  USETMAXREG.DEALLOC.CTAPOOL 0x38 ;  /* 0x00000038000079c8 */ /* 0x000e4000080e0500 */
[----:B-1----:R-:W-:Y:S05]  /*0660*/  BRA `(.L_x_3) ;  /* 0x000000a400b87947 */ /* 0x002fea0003800000 */
.L_x_115:
[----:B------:R-:W-:-:S08]  /*0670*/  NOP ;  /* 0x0000000000007918 */ /* 0x000fd00000000000 */
[----:B------:R-:W1:-:S00]  /*0680*/  USETMAXREG.DEALLOC.CTAPOOL 0x38 ;  /* 0x00000038000079c8 */ /* 0x000e4000080e0500 */
[----:B-1----:R-:W-:Y:S05]  /*0690*/  BRA `(.L_x_3) ;  /* 0x000000a400ac7947 */ /* 0x002fea0003800000 */
.L_x_2:
[----:B------:R-:W-:-:S05]  /*06a0*/  IMAD.MOV.U32 R3, RZ, RZ, -0x6 ;  /* 0xfffffffaff037424 */ /* 0x000fca00078e00ff */
[----:B------:R-:W-:-:S05]  /*06b0*/  VIADDMNMX.U32 R3, R0, R3, 0x2, PT ;  /* 0x0000000200037446 */ /* 0x000fca0003800003 */
[----:B------:R-:W-:-:S04]  /*06c0*/  IMAD.SHL.U32 R3, R3, 0x4, RZ ;  /* 0x0000000403037824 */ /* 0x000fc800078e00ff */
[----:B------:R-:W4:Y:S02]  /*06d0*/  LDC R4, c[0x2][R3+0xc] ;  /* 0x0080030003047b82 */ /* 0x000f240000000800 */
[----:B----4-:R-:W-:-:S04]  /*06e0*/  SHF.R.S32.HI R5, RZ, 0x1f, R4 ;  /* 0x0000001fff057819 */ /* 0x010fc80000011404 */
.L_x_118:
[----:B-123--:R-:W-:Y:S05]  /*06f0*/  BRX R4 -0x700                                                                                                                                                                                                      (*"BRANCH_TARGETS .L_x_119,.L_x_120,.L_x_5"*) ;  /* 0xfffffff804407949 */ /* 0x00efea000383ffff */
.L_x_120:
[----:B------:R-:W-:-:S08]  /*0700*/  NOP ;  /* 0x0000000000007918 */ /* 0x000fd00000000000 */
[----:B------:R-:W1:-:S00]  /*0710*/  USETMAXREG.DEALLOC.CTAPOOL 0x38 ;  /* 0x00000038000079c8 */ /* 0x000e4000080e0500 */
[----:B-1----:R-:W-:Y:S05]  /*0720*/  BRA `(.L_x_3) ;  /* 0x000000a400887947 */ /* 0x002fea0003800000 */
.L_x_119:
[----:B------:R-:W-:-:S08]  /*0730*/  NOP ;  /* 0x0000000000007918 */ /* 0x000fd00000000000 */
[----:B------:R-:W1:-:S00]  /*0740*/  USETMAXREG.DEALLOC.CTAPOOL 0x38 ;  /* 0x00000038000079c8 */ /* 0x000e4000080e0500 */
[----:B-1----:R-:W-:Y:S05]  /*0750*/  BRA `(.L_x_3) ;  /* 0x000000a4007c7947 */ /* 0x002fea0003800000 */
.L_x_1:
[----:B------:R-:W-:-:S13]  /*0760*/  ISETP.GT.AND P0, PT, R0, 0xd, PT ;  /* 0x0000000d0000780c */ /* 0x000fda0003f04270 */
[----:B------:R-:W-:Y:S05]  /*0770*/  @P0 BRA `(.L_x_4) ;  /* 0x0000001c00000947 */ /* 0x000fea0003800000 */
[----:B------:R-:W-:-:S05]  /*0780*/  IMAD.MOV.U32 R3, RZ, RZ, -0xc ;  /* 0xfffffff4ff037424 */ /* 0x000fca00078e00ff */
[----:B------:R-:W-:-:S05]  /*0790*/  VIADDMNMX.U32 R3, R0, R3, 0x2, PT ;  /* 0x0000000200037446 */ /* 0x000fca0003800003 */
[----:B------:R-:W-:-:S04]  /*07a0*/  IMAD.SHL.U32 R3, R3, 0x4, RZ ;  /* 0x0000000403037824 */ /* 0x000fc800078e00ff */
[----:B------:R-:W4:Y:S02]  /*07b0*/  LDC R4, c[0x2][R3+0x18] ;  /* 0x0080060003047b82 */ /* 0x000f240000000800 */
[----:B----4-:R-:W-:-:S04]  /*07c0*/  SHF.R.S32.HI R5, RZ, 0x1f, R4 ;  /* 0x0000001fff057819 */ /* 0x010fc80000011404 */
.L_x_122:
[----:B-123--:R-:W-:Y:S05]  /*07d0*/  BRX R4 -0x7e0                                                                                                                                                                                                      (*"BRANCH_TARGETS .L_x_123,.L_x_124,.L_x_5"*) ;  /* 0xfffffff804087949 */ /* 0x00efea000383ffff */
.L_x_124:
[----:B------:R-:W-:-:S08]  /*07e0*/  NOP ;  /* 0x0000000000007918 */ /* 0x000fd00000000000 */
[----:B------:R-:W1:-:S00]  /*07f0*/  USETMAXREG.DEALLOC.CTAPOOL 0x38 ;  /* 0x00000038000079c8 */ /* 0x000e4000080e0500 */
[----:B------:R-:W2:Y:S01]  /*0800*/  LDCU UR8, c[0x0][0x640] ;  /* 0x0000c800ff0877ac */ /* 0x000ea20008000800 */
[----:B------:R-:W3:Y:S01]  /*0810*/  LDCU UR10, c[0x0][0x654] ;  /* 0x0000ca80ff0a77ac */ /* 0x000ee20008000800 */
[----:B------:R-:W4:Y:S01]  /*0820*/  LDCU UR12, c[0x0][0x63c] ;  /* 0x0000c780ff0c77ac */ /* 0x000f220008000800 */
[----:B------:R-:W5:Y:S01]  /*0830*/  LDCU UR16, c[0x0][0x628] ;  /* 0x0000c500ff1077ac */ /* 0x000f620008000800 */
[----:B--2---:R-:W-:-:S04]  /*0840*/  UIMAD.WIDE.U32 UR8, UR30, UR8, URZ ;  /* 0x000000081e0872a5 */ /* 0x004fc8000f8e00ff */
[----:B------:R-:W-:-:S04]  /*0850*/  UIADD3 UR13, UPT, UPT, -UR9, UR30, URZ ;  /* 0x0000001e090d7290 */ /* 0x000fc8000fffe1ff */
[----:B------:R-:W-:-:S04]  /*0860*/  USHF.R.U32.HI UR13, URZ, UR7, UR13 ;  /* 0x00000007ff0d7299 */ /* 0x000fc8000801160d */
[----:B------:R-:W-:Y:S01]  /*0870*/  UIADD3 UR13, UPT, UPT, UR9, UR13, URZ ;  /* 0x0000000d090d7290 */ /* 0x000fe2000fffe0ff */
[----:B------:R-:W2:Y:S03]  /*0880*/  LDCU.64 UR8, c[0x0][0x630] ;  /* 0x0000c600ff0877ac */ /* 0x000ea60008000a00 */
[----:B------:R-:W-:-:S04]  /*0890*/  USHF.R.U32.HI UR13, URZ, UR6, UR13 ;  /* 0x00000006ff0d7299 */ /* 0x000fc8000801160d */
[----:B---3--:R-:W-:Y:S02]  /*08a0*/  UISETP.GE.AND UP0, UPT, UR13, UR10, UPT ;  /* 0x0000000a0d00728c */ /* 0x008fe4000bf06270 */
[----:B------:R-:W-:Y:S02]  /*08b0*/  UIADD3 UR10, UPT, UPT, -UR13, URZ, URZ ;  /* 0x000000ff0d0a7290 */ /* 0x000fe4000fffe1ff */
[----:B------:R-:W-:Y:S02]  /*08c0*/  USEL UR17, UR14, UR5, !UP0 ;  /* 0x000000050e117287 */ /* 0x000fe4000c000000 */
[----:B----4-:R-:W-:Y:S02]  /*08d0*/  UIMAD UR12, UR10, UR12, UR30 ;  /* 0x0000000c0a0c72a4 */ /* 0x010fe4000f8e021e */
[----:B------:R-:W-:Y:S02]  /*08e0*/  USEL UR10, UR15, UR4, !UP0 ;  /* 0x000000040f0a7287 */ /* 0x000fe4000c000000 */
[----:B------:R-:W-:Y:S01]  /*08f0*/  ULOP3.LUT UR17, UR17, 0xff, URZ, 0xc0, !UPT ;  /* 0x000000ff11117892 */ /* 0x000fe2000f8ec0ff */
[----:B--2---:R-:W2:Y:S01]  /*0900*/  @UP0 LDCU UR9, c[0x0][0x64c] ;  /* 0x0000c980ff0907ac */ /* 0x004ea20008000800 */
[----:B------:R-:W-:Y:S01]  /*0910*/  ULOP3.LUT UR10, UR10, 0xff, URZ, 0xc0, !UPT ;  /* 0x000000ff0a0a7892 */ /* 0x000fe2000f8ec0ff */
[----:B------:R-:W3:Y:S01]  /*0920*/  @UP0 LDCU UR8, c[0x0][0x648] ;  /* 0x0000c900ff0807ac */ /* 0x000ee20008000800 */
[----:B--2---:R-:W-:-:S04]  /*0930*/  UIMAD.WIDE.U32 UR18, UR12, UR9, URZ ;  /* 0x000000090c1272a5 */ /* 0x004fc8000f8e00ff */
[----:B------:R-:W-:-:S04]  /*0940*/  UIADD3 UR9, UPT, UPT, UR12, -UR19, URZ ;  /* 0x800000130c097290 */ /* 0x000fc8000fffe0ff */
[----:B------:R-:W-:Y:S01]  /*0950*/  USHF.R.U32.HI UR9, URZ, UR10, UR9 ;  /* 0x0000000aff097299 */ /* 0x000fe20008011609 */
[----:B------:R-:W2:Y:S03]  /*0960*/  LDCU.64 UR10, c[0x0][0x620] ;  /* 0x0000c400ff0a77ac */ /* 0x000ea60008000a00 */
[----:B------:R-:W-:-:S04]  /*0970*/  UIADD3 UR9, UPT, UPT, UR19, UR9, URZ ;  /* 0x0000000913097290 */ /* 0x000fc8000fffe0ff */
[----:B------:R-:W-:-:S04]  /*0980*/  USHF.R.U32.HI UR9, URZ, UR17, UR9 ;  /* 0x00000011ff097299 */ /* 0x000fc80008011609 */
[----:B------:R-:W-:-:S04]  /*0990*/  UIADD3 UR17, UPT, UPT, -UR9, URZ, URZ ;  /* 0x000000ff09117290 */ /* 0x000fc8000fffe1ff */
[----:B---3--:R-:W-:-:S04]  /*09a0*/  UIMAD UR8, UR8, UR17, UR12 ;  /* 0x00000011080872a4 */ /* 0x008fc8000f8e020c */
[----:B--2---:R-:W-:-:S04]  /*09b0*/  UIMAD UR10, UR13, UR10, UR8 ;  /* 0x0000000a0d0a72a4 */ /* 0x004fc8000f8e0208 */
[----:B-----5:R-:W-:-:S03]  /*09c0*/  UIMAD.WIDE.U32 UR12, UR10, UR16, URZ ;  /* 0x000000100a0c72a5 */ /* 0x020fc6000f8e00ff */
[----:B------:R-:W2:Y:S01]  /*09d0*/  LDCU UR8, c[0x0][0x60c] ;  /* 0x0000c180ff0877ac */ /* 0x000ea20008000800 */
[----:B------:R-:W-:-:S04]  /*09e0*/  UIADD3 UR12, UPT, UPT, UR10, -UR13, URZ ;  /* 0x8000000d0a0c7290 */ /* 0x000fc8000fffe0ff */
[----:B------:R-:W-:-:S04]  /*09f0*/  USHF.R.U32.HI UR12, URZ, UR23, UR12 ;  /* 0x00000017ff0c7299 */ /* 0x000fc8000801160c */
[----:B------:R-:W-:-:S04]  /*0a00*/  UIADD3 UR12, UPT, UPT, UR13, UR12, URZ ;  /* 0x0000000c0d0c7290 */ /* 0x000fc8000fffe0ff */
[----:B------:R-:W-:Y:S02]  /*0a10*/  USHF.R.U32.HI UR12, URZ, UR22, UR12 ;  /* 0x00000016ff0c7299 */ /* 0x000fe4000801160c */
[----:B--2---:R-:W-:Y:S02]  /*0a20*/  UISETP.GE.AND UP0, UPT, UR30, UR8, UPT ;  /* 0x000000081e00728c */ /* 0x004fe4000bf06270 */
[----:B------:R-:W-:-:S04]  /*0a30*/  UIADD3 UR13, UPT, UPT, -UR12, URZ, URZ ;  /* 0x000000ff0c0d7290 */ /* 0x000fc8000fffe1ff */
[----:B------:R-:W-:-:S03]  /*0a40*/  UIMAD UR11, UR13, UR11, UR10 ;  /* 0x0000000b0d0b72a4 */ /* 0x000fc6000f8e020a */
[----:B-1----:R-:W-:Y:S09]  /*0a50*/  BRA.U UP0, `(.L_x_5) ;  /* 0x0000002900287547 */ /* 0x002ff2000b800000 */
[----:B------:R-:W1:Y:S01]  /*0a60*/  S2UR UR13, SR_CgaCtaId ;  /* 0x00000000000d79c3 */ /* 0x000e620000008800 */
[----:B------:R-:W-:Y:S01]  /*0a70*/  UMOV UR8, 0x400 ;  /* 0x0000040000087882 */ /* 0x000fe20000000000 */
[----:B------:R-:W2:Y:S01]  /*0a80*/  LDCU.64 UR16, c[0x0][0x348] ;  /* 0x00006900ff1077ac */ /* 0x000ea20008000a00 */
[----:B------:R-:W-:Y:S02]  /*0a90*/  ULOP3.LUT UR9, URZ, UR9, URZ, 0x33, !UPT ;  /* 0x00000009ff097292 */ /* 0x000fe4000f8e33ff */
[----:B--2---:R-:W-:Y:S02]  /*0aa0*/  UIADD3 UR16, UP0, UPT, UR16, 0x200, URZ ;  /* 0x0000020010107890 */ /* 0x004fe4000ff1e0ff */
[----:B-1----:R-:W-:Y:S01]  /*0ab0*/  ULEA UR13, UR13, UR8, 0x18 ;  /* 0x000000080d0d7291 */ /* 0x002fe2000f8ec0ff */
[----:B------:R-:W1:Y:S01]  /*0ac0*/  LDCU UR8, c[0x0][0x614] ;  /* 0x0000c280ff0877ac */ /* 0x000e620008000800 */
[----:B------:R-:W-:-:S07]  /*0ad0*/  UIADD3.X UR17, UPT, UPT, URZ, UR17, URZ, UP0, !UPT ;  /* 0x00000011ff117290 */ /* 0x000fce00087fe4ff */
[----:B------:R-:W2:Y:S01]  /*0ae0*/  SYNCS.PHASECHK.TRANS64.TRYWAIT P0, [UR13+0x110], RZ ;  /* 0x000110ffff0075a7 */ /* 0x000ea2000800110d */
[----:B-1----:R-:W-:-:S03]  /*0af0*/  UIADD3 UR8, UPT, UPT, UR9, UR8, URZ ;  /* 0x0000000809087290 */ /* 0x002fc6000fffe0ff */
[----:B------:R-:W-:Y:S01]  /*0b00*/  UMOV UR9, URZ ;  /* 0x000000ff00097c82 */ /* 0x000fe20008000000 */
[----:B------:R-:W-:Y:S02]  /*0b10*/  USHF.L.U32 UR10, UR8, 0x7, URZ ;  /* 0x00000007080a7899 */ /* 0x000fe400080006ff */
[----:B------:R-:W-:Y:S01]  /*0b20*/  UIADD3 UR8, UPT, UPT, UR13, 0x800, URZ ;  /* 0x000008000d087890 */ /* 0x000fe2000fffe0ff */
[----:B--2---:R-:W-:Y:S11]  /*0b30*/  @!P0 BRA `(.L_x_6) ;  /* 0x000000bc006c8947 */ /* 0x004ff60003800000 */
.L_x_59:
[----:B------:R2:W-:Y:S01]  /*0b40*/  UTMASTG.4D [UR8], [UR16], desc[URZ] ;  /* 0x0000ff08100073b5 */ /* 0x0005e20008019000 */
[----:B-1----:R-:W-:Y:S01]  /*0b50*/  HFMA2 R3, -RZ, RZ, 0, 5.9604644775390625e-08 ;  /* 0x00000001ff037431 */ /* 0x002fe200000001ff */
[----:B------:R0:W-:Y:S01]  /*0b60*/  UTMACMDFLUSH ;  /* 0x00000000000079b7 */ /* 0x0001e20000000000 */
[----:B------:R-:W-:-:S04]  /*0b70*/  DEPBAR.LE SB0, 0x0 ;  /* 0x000080000000791a */ /* 0x000fc80000000000 */
[----:B------:R2:W-:Y:S01]  /*0b80*/  SYNCS.ARRIVE.TRANS64.ART0 RZ, [UR13+0x118], R3 ;  /* 0x00011803ffff79a7 */ /* 0x0005e2000850000d */
[----:B------:R-:W-:Y:S05]  /*0b90*/  BRA `(.L_x_5) ;  /* 0x0000002400d87947 */ /* 0x000fea0003800000 */
.L_x_123:
[----:B------:R-:W-:-:S08]  /*0ba0*/  NOP ;  /* 0x0000000000007918 */ /* 0x000fd00000000000 */
[----:B------:R-:W1:-:S00]  /*0bb0*/  USETMAXREG.DEALLOC.CTAPOOL 0x38 ;  /* 0x00000038000079c8 */ /* 0x000e4000080e0500 */
[----:B------:R-:W2:Y:S01]  /*0bc0*/  S2UR UR12, SR_CgaCtaId ;  /* 0x00000000000c79c3 */ /* 0x000ea20000008800 */
[----:B------:R-:W-:Y:S01]  /*0bd0*/  NOP ;  /* 0x0000000000007918 */ /* 0x000fe20000000000 */
[----:B------:R-:W-:Y:S01]  /*0be0*/  UMOV UR8, 0x40 ;  /* 0x0000004000087882 */ /* 0x000fe20000000000 */
[----:B------:R-:W-:Y:S01]  /*0bf0*/  UMOV UR11, 0x400 ;  /* 0x00000400000b7882 */ /* 0x000fe20000000000 */
[----:B--2---:R-:W-:Y:S02]  /*0c00*/  ULEA UR8, UR12, UR8, 0x18 ;  /* 0x000000080c087291 */ /* 0x004fe4000f8ec0ff */
[----:B------:R-:W-:-:S07]  /*0c10*/  ULEA UR11, UR12, UR11, 0x18 ;  /* 0x0000000b0c0b7291 */ /* 0x000fce000f8ec0ff */
[----:B-1----:R-:W1:Y:S02]  /*0c20*/  LDS.U8 R3, [UR8] ;  /* 0x00000008ff037984 */ /* 0x002e640008000000 */
[----:B-1----:R-:W-:-:S13]  /*0c30*/  ISETP.NE.AND P0, PT, R3, RZ, PT ;  /* 0x000000ff0300720c */ /* 0x002fda0003f05270 */
[----:B------:R-:W-:Y:S05]  /*0c40*/  @P0 BRA `(.L_x_7) ;  /* 0x00000000007c0947 */ /* 0x000fea0003800000 */
[----:B------:R-:W-:-:S13]  /*0c50*/  ELECT P0, URZ, PT ;  /* 0x0000000000ff782f */ /* 0x000fda0003800000 */
[----:B------:R-:W-:Y:S05]  /*0c60*/  @!P0 BRA `(.L_x_8) ;  /* 0x0000000000848947 */ /* 0x000fea0003800000 */
[----:B------:R-:W-:Y:S01]  /*0c70*/  UMOV UR8, 0x10 ;  /* 0x0000001000087882 */ /* 0x000fe20000000000 */
[----:B------:R-:W-:-:S04]  /*0c80*/  IMAD.MOV.U32 R4, RZ, RZ, 0xffff ;  /* 0x0000ffffff047424 */ /* 0x000fc800078e00ff */
[----:B------:R-:W-:Y:S04]  /*0c90*/  DEPBAR.LE SB1, 0x36 ;  /* 0x00009d800000791a */ /* 0x000fe80000000000 */
[----:B------:R-:W1:Y:S02]  /*0ca0*/  UTCATOMSWS.FIND_AND_SET.ALIGN UP0, UR8, UR8 ;  /* 0x00000008000875e3 */ /* 0x000e640008000800 */
[----:B-1----:R-:W-:Y:S01]  /*0cb0*/  PLOP3.LUT P0, PT, PT, PT, UP0, 0x80, 0x8 ;  /* 0x000000000008781c */ /* 0x002fe20003f0f008 */
[----:B------:R-:W-:-:S03]  /*0cc0*/  IMAD.U32 R5, RZ, RZ, UR8 ;  /* 0x00000008ff057e24 */ /* 0x000fc6000f8e00ff */
[----:B------:R-:W-:-:S04]  /*0cd0*/  SEL R3, RZ, 0xffffffff, !P0 ;  /* 0xffffffffff037807 */ /* 0x000fc80004000000 */
[----:B------:R-:W-:Y:S01]  /*0ce0*/  ISETP.NE.AND P0, PT, R3, RZ, PT ;  /* 0x000000ff0300720c */ /* 0x000fe20003f05270 */
[----:B------:R-:W-:-:S12]  /*0cf0*/  IMAD.MOV.U32 R3, RZ, RZ, 0x1 ;  /* 0x00000001ff037424 */ /* 0x000fd800078e00ff */
[----:B------:R-:W-:Y:S05]  /*0d00*/  @P0 BRA `(.L_x_9) ;  /* 0x0000000000240947 */ /* 0x000fea0003800000 */
.L_x_10:
[----:B------:R-:W-:Y:S05]  /*0d10*/  NANOSLEEP 0x64 ;  /* 0x000000640000795d */ /* 0x000fea0003800000 */
[----:B------:R-:W-:-:S05]  /*0d20*/  UMOV UR8, 0x10 ;  /* 0x0000001000087882 */ /* 0x000fca0000000000 */
[----:B------:R-:W-:Y:S04]  /*0d30*/  DEPBAR.LE SB1, 0x36 ;  /* 0x00009d800000791a */ /* 0x000fe80000000000 */
[----:B------:R-:W1:Y:S02]  /*0d40*/  UTCATOMSWS.FIND_AND_SET.ALIGN UP0, UR8, UR8 ;  /* 0x00000008000875e3 */ /* 0x000e640008000800 */
[----:B-1----:R-:W-:-:S04]  /*0d50*/  PLOP3.LUT P0, PT, PT, PT, UP0, 0x80, 0x8 ;  /* 0x000000000008781c */ /* 0x002fc80003f0f008 */
[----:B------:R-:W-:-:S04]  /*0d60*/  SEL R5, RZ, 0xffffffff, !P0 ;  /* 0xffffffffff057807 */ /* 0x000fc80004000000 */
[----:B------:R-:W-:Y:S01]  /*0d70*/  ISETP.NE.AND P0, PT, R5, RZ, PT ;  /* 0x000000ff0500720c */ /* 0x000fe20003f05270 */
[----:B------:R-:W-:-:S12]  /*0d80*/  IMAD.U32 R5, RZ, RZ, UR8 ;  /* 0x00000008ff057e24 */ /* 0x000fd8000f8e00ff */
[----:B------:R-:W-:Y:S05]  /*0d90*/  @!P0 BRA `(.L_x_10) ;  /* 0xfffffffc00dc8947 */ /* 0x000fea000383ffff */
.L_x_9:
[C---:B------:R-:W-:Y:S01]  /*0da0*/  VIADD R6, R5.reuse, 0x10 ;  /* 0x0000001005067836 */ /* 0x040fe20000000000 */
[----:B------:R-:W-:Y:S01]  /*0db0*/  UMOV UR8, 0x50 ;  /* 0x0000005000087882 */ /* 0x000fe20000000000 */
[----:B------:R-:W-:Y:S01]  /*0dc0*/  SHF.L.U32 R4, R4, R5, RZ ;  /* 0x0000000504047219 */ /* 0x000fe200000006ff */
[----:B------:R-:W-:Y:S01]  /*0dd0*/  ULEA UR8, UR12, UR8, 0x18 ;  /* 0x000000080c087291 */ /* 0x000fe2000f8ec0ff */
[----:B------:R-:W-:Y:S01]  /*0de0*/  IMAD.SHL.U32 R5, R5, 0x20, RZ ;  /* 0x0000002005057824 */ /* 0x000fe200078e00ff */
[----:B------:R-:W-:-:S04]  /*0df0*/  SHF.L.U32 R3, R3, R6, RZ ;  /* 0x0000000603037219 */ /* 0x000fc800000006ff */
[----:B------:R-:W-:-:S05]  /*0e00*/  LOP3.LUT R3, R3, R4, RZ, 0xfc, !PT ;  /* 0x0000000403037212 */ /* 0x000fca00078efcff */
[----:B------:R1:W-:Y:S04]  /*0e10*/  ATOMS.OR RZ, [UR8], R3 ;  /* 0x00000003ffff798c */ /* 0x0003e8000b000008 */
[----:B------:R1:W-:Y:S01]  /*0e20*/  STS [UR11+0x148], R5 ;  /* 0x00014805ff007988 */ /* 0x0003e2000800080b */
[----:B------:R-:W-:Y:S05]  /*0e30*/  BRA `(.L_x_8) ;  /* 0x0000000000107947 */ /* 0x000fea0003800000 */
.L_x_7:
[----:B------:R-:W-:Y:S02]  /*0e40*/  MOV R3, 0xffffffff ;  /* 0xffffffff00037802 */ /* 0x000fe40000000f00 */
[----:B------:R-:W-:-:S03]  /*0e50*/  MOV R4, 0xe80 ;  /* 0x00000e8000047802 */ /* 0x000fc60000000f00 */
[----:B------:R1:W-:Y:S04]  /*0e60*/  STS [UR11+0x148], R3 ;  /* 0x00014803ff007988 */ /* 0x0003e8000800080b */
[----:B-1----:R-:W-:Y:S05]  /*0e70*/  CALL.REL.NOINC `($__internal_1_$__cuda_sm10x_tcgen05_guardrail_trap_phase_invalid_during_alloc) ;  /* 0x000000c400a87944 */ /* 0x002fea0003c00000 */
.L_x_8:
[----:B------:R-:W-:Y:S05]  /*0e80*/  WARPSYNC.ALL ;  /* 0x0000000000007948 */ /* 0x000fea0003800000 */
[----:B------:R-:W-:Y:S01]  /*0e90*/  NOP ;  /* 0x0000000000007918 */ /* 0x000fe20000000000 */
[----:B------:R-:W2:Y:S01]  /*0ea0*/  LDCU UR16, c[0x0][0x640] ;  /* 0x0000c800ff1077ac */ /* 0x000ea20008000800 */
[----:B------:R-:W3:Y:S01]  /*0eb0*/  S2UR UR8, SR_CgaCtaId ;  /* 0x00000000000879c3 */ /* 0x000ee20000008800 */
[----:B------:R-:W4:Y:S01]  /*0ec0*/  LDCU UR9, c[0x0][0x654] ;  /* 0x0000ca80ff0977ac */ /* 0x000f220008000800 */
[----:B------:R-:W5:Y:S01]  /*0ed0*/  LDCU UR18, c[0x0][0x634] ;  /* 0x0000c680ff1277ac */ /* 0x000f620008000800 */
[----:B--2---:R-:W-:-:S07]  /*0ee0*/  UIMAD.WIDE.U32 UR16, UR30, UR16, URZ ;  /* 0x000000101e1072a5 */ /* 0x004fce000f8e00ff */
[----:B------:R-:W-:Y:S01]  /*0ef0*/  UMOV UR13, UR17 ;  /* 0x00000011000d7c82 */ /* 0x000fe20008000000 */
[----:B------:R-:W-:Y:S01]  /*0f00*/  UMOV UR17, 0x400 ;  /* 0x0000040000117882 */ /* 0x000fe20000000000 */
[----:B------:R-:W-:Y:S02]  /*0f10*/  UIADD3 UR10, UPT, UPT, -UR13, UR30, URZ ;  /* 0x0000001e0d0a7290 */ /* 0x000fe4000fffe1ff */
[----:B---3--:R-:W-:Y:S02]  /*0f20*/  ULEA UR17, UR8, UR17, 0x18 ;  /* 0x0000001108117291 */ /* 0x008fe4000f8ec0ff */
[----:B------:R-:W-:-:S04]  /*0f30*/  USHF.R.U32.HI UR10, URZ, UR7, UR10 ;  /* 0x00000007ff0a7299 */ /* 0x000fc8000801160a */
[----:B------:R-:W-:Y:S02]  /*0f40*/  UIADD3 UR10, UPT, UPT, UR13, UR10, URZ ;  /* 0x0000000a0d0a7290 */ /* 0x000fe4000fffe0ff */
[----:B------:R-:W-:Y:S02]  /*0f50*/  UIADD3 UR13, UPT, UPT, UR17, 0x4800, URZ ;  /* 0x00004800110d7890 */ /* 0x000fe4000fffe0ff */
[----:B------:R-:W-:-:S04]  /*0f60*/  USHF.R.U32.HI UR10, URZ, UR6, UR10 ;  /* 0x00000006ff0a7299 */ /* 0x000fc8000801160a */
[----:B----4-:R-:W-:Y:S02]  /*0f70*/  UISETP.GE.AND UP0, UPT, UR10, UR9, UPT ;  /* 0x000000090a00728c */ /* 0x010fe4000bf06270 */
[----:B------:R-:W-:Y:S02]  /*0f80*/  USHF.R.U32.HI UR9, URZ, 0x4, UR13 ;  /* 0x00000004ff097899 */ /* 0x000fe4000801160d */
[----:B------:R-:W-:Y:S02]  /*0f90*/  UIADD3 UR10, UPT, UPT, -UR10, URZ, URZ ;  /* 0x000000ff0a0a7290 */ /* 0x000fe4000fffe1ff */
[----:B------:R-:W-:Y:S01]  /*0fa0*/  ULOP3.LUT UR9, UR9, 0x3fc0, URZ, 0xc0, !UPT ;  /* 0x00003fc009097892 */ /* 0x000fe2000f8ec0ff */
[----:B------:R-:W2:Y:S03]  /*0fb0*/  LDCU UR13, c[0x0][0x63c] ;  /* 0x0000c780ff0d77ac */ /* 0x000ea60008000800 */
[----:B------:R-:W-:Y:S01]  /*0fc0*/  ULOP3.LUT UR9, UR9, 0x10000, URZ, 0xfc, !UPT ;  /* 0x0001000009097892 */ /* 0x000fe2000f8efcff */
[----:B-----5:R-:W3:Y:S05]  /*0fd0*/  @UP0 LDCU UR18, c[0x0][0x64c] ;  /* 0x0000c980ff1207ac */ /* 0x020eea0008000800 */
[----:B-1----:R-:W-:Y:S01]  /*0fe0*/  MOV R3, UR9 ;  /* 0x0000000900037c02 */ /* 0x002fe20008000f00 */
[----:B------:R-:W-:-:S02]  /*0ff0*/  USEL UR16, UR15, UR4, !UP0 ;  /* 0x000000040f107287 */ /* 0x000fc4000c000000 */
[----:B------:R-:W-:Y:S02]  /*1000*/  USEL UR9, UR14, UR5, !UP0 ;  /* 0x000000050e097287 */ /* 0x000fe4000c000000 */
[----:B------:R-:W-:Y:S01]  /*1010*/  ULOP3.LUT UR16, UR16, 0xff, URZ, 0xc0, !UPT ;  /* 0x000000ff10107892 */ /* 0x000fe2000f8ec0ff */
[----:B------:R-:W1:Y:S01]  /*1020*/  SHFL.IDX PT, R3, R3, RZ, 0x1f ;  /* 0x00001fff03037589 */ /* 0x000e6200000e0000 */
[----:B------:R-:W-:Y:S02]  /*1030*/  ULOP3.LUT UR9, UR9, 0xff, URZ, 0xc0, !UPT ;  /* 0x000000ff09097892 */ /* 0x000fe4000f8ec0ff */
[----:B--2---:R-:W-:Y:S01]  /*1040*/  UIMAD UR13, UR10, UR13, UR30 ;  /* 0x0000000d0a0d72a4 */ /* 0x004fe2000f8e021e */
[----:B------:R-:W2:Y:S03]  /*1050*/  LDCU UR10, c[0x0][0x60c] ;  /* 0x0000c180ff0a77ac */ /* 0x000ea60008000800 */
[----:B---3--:R-:W-:-:S04]  /*1060*/  UIMAD.WIDE.U32 UR18, UR13, UR18, URZ ;  /* 0x000000120d1272a5 */ /* 0x008fc8000f8e00ff */
[----:B------:R-:W-:-:S04]  /*1070*/  UIADD3 UR13, UPT, UPT, UR13, -UR19, URZ ;  /* 0x800000130d0d7290 */ /* 0x000fc8000fffe0ff */
[----:B------:R-:W-:-:S04]  /*1080*/  USHF.R.U32.HI UR13, URZ, UR16, UR13 ;  /* 0x00000010ff0d7299 */ /* 0x000fc8000801160d */
[----:B------:R-:W-:Y:S02]  /*1090*/  UIADD3 UR13, UPT, UPT, UR19, UR13, URZ ;  /* 0x0000000d130d7290 */ /* 0x000fe4000fffe0ff */
[----:B--2---:R-:W-:Y:S01]  /*10a0*/  UISETP.GE.AND UP0, UPT, UR30, UR10, UPT ;  /* 0x0000000a1e00728c */ /* 0x004fe2000bf06270 */
[----:B-1----:R-:W-:Y:S01]  /*10b0*/  R2UR UR50, R3 ;  /* 0x00000000033272ca */ /* 0x002fe200000e0000 */
[----:B------:R-:W-:Y:S01]  /*10c0*/  USHF.R.U32.HI UR9, URZ, UR9, UR13 ;  /* 0x00000009ff097299 */ /* 0x000fe2000801160d */
[----:B------:R-:W-:Y:S06]  /*10d0*/  BAR.SYNC.DEFER_BLOCKING 0x2, 0x120 ;  /* 0x0084800000007b1d */ /* 0x000fec0000010000 */
[----:B------:R-:W1:Y:S01]  /*10e0*/  LDS R14, [UR17+0x148] ;  /* 0x00014811ff0e7984 */ /* 0x000e620008000800 */
[----:B------:R-:W-:Y:S06]  /*10f0*/  BRA.U UP0, `(.L_x_11) ;  /* 0x0000000d00e07547 */ /* 0x000fec000b800000 */
[----:B------:R-:W2:Y:S02]  /*1100*/  SYNCS.PHASECHK.TRANS64.TRYWAIT P0, [UR17], RZ ;  /* 0x000000ffff0075a7 */ /* 0x000ea40008001111 */
[----:B--2---:R-:W-:Y:S05]  /*1110*/  @!P0 BRA `(.L_x_12) ;  /* 0x000000b8000c8947 */ /* 0x004fea0003800000 */
.L_x_61:
[----:B------:R-:W3:Y:S01]  /*1120*/  SYNCS.PHASECHK.TRANS64.TRYWAIT P0, [UR17+0x10], RZ ;  /* 0x000010ffff0075a7 */ /* 0x000ee20008001111 */
[----:B------:R-:W4:Y:S01]  /*1130*/  LDCU UR8, c[0x0][0x614] ;  /* 0x0000c280ff0877ac */ /* 0x000f220008000800 */
[----:B------:R-:W-:Y:S02]  /*1140*/  IMAD.MOV.U32 R4, RZ, RZ, RZ ;  /* 0x000000ffff047224 */ /* 0x000fe400078e00ff */
[----:B--2---:R-:W-:Y:S01]  /*1150*/  IMAD.MOV.U32 R3, RZ, RZ, RZ ;  /* 0x000000ffff037224 */ /* 0x004fe200078e00ff */
[----:B------:R-:W2:Y:S01]  /*1160*/  LDCU UR18, c[0x0][0x38c] ;  /* 0x00007180ff1277ac */ /* 0x000ea20008000800 */
[----:B------:R-:W5:Y:S01]  /*1170*/  LDCU UR20, c[0x0][0x380] ;  /* 0x00007000ff1477ac */ /* 0x000f620008000800 */
[----:B------:R-:W-:Y:S01]  /*1180*/  UIADD3 UR46, UPT, UPT, UR17, 0x8800, URZ ;  /* 0x00008800112e7890 */ /* 0x000fe2000fffe0ff */
[----:B------:R-:W-:Y:S01]  /*1190*/  UMOV UR36, 0x0 ;  /* 0x0000000000247882 */ /* 0x000fe20000000000 */
[----:B------:R-:W-:Y:S02]  /*11a0*/  UMOV UR37, 0x1 ;  /* 0x0000000100257882 */ /* 0x000fe40000000000 */
[----:B------:R-:W-:-:S02]  /*11b0*/  USHF.R.U32.HI UR46, URZ, 0x4, UR46 ;  /* 0x00000004ff2e7899 */ /* 0x000fc4000801162e */
[----:B----4-:R-:W-:Y:S02]  /*11c0*/  UIADD3 UR8, UPT, UPT, -UR9, UR8, URZ ;  /* 0x0000000809087290 */ /* 0x010fe4000fffe1ff */
[----:B------:R-:W-:Y:S02]  /*11d0*/  ULOP3.LUT UR46, UR46, 0x3fc0, URZ, 0xc0, !UPT ;  /* 0x00003fc02e2e7892 */ /* 0x000fe4000f8ec0ff */
[----:B--2---:R-:W-:Y:S02]  /*11e0*/  UIADD3 UR11, UPT, UPT, -UR18, URZ, URZ ;  /* 0x000000ff120b7290 */ /* 0x004fe4000fffe1ff */
[----:B------:R-:W-:Y:S02]  /*11f0*/  UIADD3 UR10, UPT, UPT, UR18, -0x1, URZ ;  /* 0xffffffff120a7890 */ /* 0x000fe4000fffe0ff */
[----:B-----5:R-:W-:Y:S02]  /*1200*/  UIADD3 UR20, UPT, UPT, UR18, -UR20, URZ ;  /* 0x8000001412147290 */ /* 0x020fe4000fffe0ff */
[----:B------:R-:W-:-:S02]  /*1210*/  UISETP.GT.AND UP0, UPT, UR18, URZ, UPT ;  /* 0x000000ff1200728c */ /* 0x000fc4000bf04270 */
[----:B------:R-:W-:Y:S02]  /*1220*/  ULEA UR20, UR8, UR20, 0x7 ;  /* 0x0000001408147291 */ /* 0x000fe4000f8e38ff */
[----:B------:R-:W-:Y:S02]  /*1230*/  USHF.R.S32.HI UR11, URZ, 0x1f, UR11 ;  /* 0x0000001fff0b7899 */ /* 0x000fe4000801140b */
[----:B------:R-:W-:Y:S02]  /*1240*/  UIADD3 UR12, UPT, UPT, -UR20, URZ, URZ ;  /* 0x000000ff140c7290 */ /* 0x000fe4000fffe1ff */
[----:B------:R-:W-:Y:S02]  /*1250*/  UIADD3 UR8, UPT, UPT, UR20, -0x1, URZ ;  /* 0xffffffff14087890 */ /* 0x000fe4000fffe0ff */
[----:B------:R-:W-:Y:S02]  /*1260*/  USHF.R.S32.HI UR12, URZ, 0x1f, UR12 ;  /* 0x0000001fff0c7899 */ /* 0x000fe4000801140c */
[----:B------:R-:W-:-:S02]  /*1270*/  USHF.R.S32.HI UR9, URZ, 0x1f, UR10 ;  /* 0x0000001fff097899 */ /* 0x000fc4000801140a */
[----:B------:R-:W-:Y:S01]  /*1280*/  ULEA.HI UR18, UR11, -UR18, URZ, 0x7 ;  /* 0x800000120b127291 */ /* 0x000fe2000f8f38ff */
[----:B------:R-:W-:Y:S01]  /*1290*/  R2UR UR11, R4 ;  /* 0x00000000040b72ca */ /* 0x000fe200000e0000 */
[----:B------:R-:W-:Y:S02]  /*12a0*/  USHF.R.S32.HI UR19, URZ, 0x1f, UR8 ;  /* 0x0000001fff137899 */ /* 0x000fe40008011408 */
[----:B------:R-:W-:Y:S02]  /*12b0*/  ULEA.HI UR12, UR12, -UR20, URZ, 0x7 ;  /* 0x800000140c0c7291 */ /* 0x000fe4000f8f38ff */
[----:B------:R-:W-:Y:S01]  /*12c0*/  ULEA.HI UR9, UR9, UR10, URZ, 0x7 ;  /* 0x0000000a09097291 */ /* 0x000fe2000f8f38ff */
[----:B------:R-:W-:Y:S01]  /*12d0*/  R2UR UR10, R3 ;  /* 0x00000000030a72ca */ /* 0x000fe200000e0000 */
[----:B------:R-:W-:Y:S02]  /*12e0*/  ULOP3.LUT UR46, UR46, 0x10000, URZ, 0xfc, !UPT ;  /* 0x000100002e2e7892 */ /* 0x000fe4000f8efcff */
[----:B------:R-:W-:-:S02]  /*12f0*/  USHF.R.S32.HI UR18, URZ, 0x7, UR18 ;  /* 0x00000007ff127899 */ /* 0x000fc40008011412 */
[----:B------:R-:W-:Y:S01]  /*1300*/  ULEA.HI UR19, UR19, UR8, URZ, 0x7 ;  /* 0x0000000813137291 */ /* 0x000fe2000f8f38ff */
[----:B------:R-:W-:Y:S01]  /*1310*/  R2UR UR8, R3 ;  /* 0x00000000030872ca */ /* 0x000fe200000e0000 */
[----:B------:R-:W-:Y:S02]  /*1320*/  USHF.R.S32.HI UR12, URZ, 0x7, UR12 ;  /* 0x00000007ff0c7899 */ /* 0x000fe4000801140c */
[----:B------:R-:W-:Y:S01]  /*1330*/  @UP0 UIMAD.WIDE UR24, UR9, 0x2000000, UR36 ;  /* 0x02000000091808a5 */ /* 0x000fe2000f8e0224 */
[----:B------:R-:W-:Y:S01]  /*1340*/  R2UR UR9, R4 ;  /* 0x00000000040972ca */ /* 0x000fe200000e0000 */
[----:B------:R-:W-:Y:S02]  /*1350*/  UIADD3 UR48, UPT, UPT, UR50, 0x2, URZ ;  /* 0x0000000232307890 */ /* 0x000fe4000fffe0ff */
[----:B------:R-:W-:Y:S02]  /*1360*/  UIADD3 UR44, UPT, UPT, UR50, 0x4, URZ ;  /* 0x00000004322c7890 */ /* 0x000fe4000fffe0ff */
[----:B------:R-:W-:Y:S01]  /*1370*/  UIADD3 UR42, UPT, UPT, UR50, 0x6, URZ ;  /* 0x00000006322a7890 */ /* 0x000fe2000fffe0ff */
[----:B------:R-:W-:Y:S01]  /*1380*/  UMOV UR34, 0x0 ;  /* 0x0000000000227882 */ /* 0x000fe20000000000 */
[----:B------:R-:W-:Y:S01]  /*1390*/  UMOV UR35, 0x8200010 ;  /* 0x0820001000237882 */ /* 0x000fe20000000000 */
[----:B------:R-:W-:Y:S01]  /*13a0*/  UMOV UR32, 0x0 ;  /* 0x0000000000207882 */ /* 0x000fe20000000000 */
[----:B------:R-:W-:Y:S01]  /*13b0*/  UMOV UR33, 0x8200010 ;  /* 0x0820001000217882 */ /* 0x000fe20000000000 */
[----:B------:R-:W-:Y:S01]  /*13c0*/  UMOV UR28, 0x0 ;  /* 0x00000000001c7882 */ /* 0x000fe20000000000 */
[----:B------:R-:W-:Y:S01]  /*13d0*/  UMOV UR29, 0x8200010 ;  /* 0x08200010001d7882 */ /* 0x000fe20000000000 */
[----:B------:R-:W-:Y:S01]  /*13e0*/  UMOV UR26, 0x0 ;  /* 0x00000000001a7882 */ /* 0x000fe20000000000 */
[----:B------:R-:W-:Y:S01]  /*13f0*/  UMOV UR27, 0x8200010 ;  /* 0x08200010001b7882 */ /* 0x000fe20000000000 */
[----:B------:R-:W-:-:S02]  /*1400*/  UIADD3 UR16, UPT, UPT, UR17, 0xd0, URZ ;  /* 0x000000d011107890 */ /* 0x000fc4000fffe0ff */
[----:B------:R-:W-:Y:S02]  /*1410*/  UIADD3 UR13, UPT, UPT, UR17, 0x70, URZ ;  /* 0x00000070110d7890 */ /* 0x000fe4000fffe0ff */
[----:B------:R-:W-:Y:S02]  /*1420*/  UIADD3 UR40, UPT, UPT, UR46, 0x2, URZ ;  /* 0x000000022e287890 */ /* 0x000fe4000fffe0ff */
[----:B------:R-:W-:Y:S02]  /*1430*/  UIADD3 UR38, UPT, UPT, UR46, 0x4, URZ ;  /* 0x000000042e267890 */ /* 0x000fe4000fffe0ff */
[----:B------:R-:W-:Y:S02]  /*1440*/  UIADD3 UR36, UPT, UPT, UR46, 0x6, URZ ;  /* 0x000000062e247890 */ /* 0x000fe4000fffe0ff */
[----:B------:R-:W-:Y:S01]  /*1450*/  UIADD3 UR18, UPT, UPT, -UR18, URZ, URZ ;  /* 0x000000ff12127290 */ /* 0x000fe2000fffe1ff */
[----:B------:R-:W-:Y:S01]  /*1460*/  UMOV UR51, 0x40004040 ;  /* 0x4000404000337882 */ /* 0x000fe20000000000 */
[----:B------:R-:W-:Y:S01]  /*1470*/  ULEA.HI.SX32 UR19, UR19, 0x1, 0x19 ;  /* 0x0000000113137891 */ /* 0x000fe2000f8fcaff */
[----:B------:R-:W-:Y:S01]  /*1480*/  UMOV UR49, 0x40004040 ;  /* 0x4000404000317882 */ /* 0x000fe20000000000 */
[----:B------:R-:W-:Y:S01]  /*1490*/  UIADD3 UR12, UPT, UPT, -UR12, URZ, URZ ;  /* 0x000000ff0c0c7290 */ /* 0x000fe2000fffe1ff */
[----:B------:R-:W-:Y:S01]  /*14a0*/  UMOV UR45, 0x40004040 ;  /* 0x40004040002d7882 */ /* 0x000fe20000000000 */
[----:B------:R-:W-:Y:S01]  /*14b0*/  UISETP.GT.AND UP1, UPT, UR20, URZ, UPT ;  /* 0x000000ff1400728c */ /* 0x000fe2000bf24270 */
[----:B------:R-:W-:Y:S01]  /*14c0*/  UMOV UR43, 0x40004040 ;  /* 0x40004040002b7882 */ /* 0x000fe20000000000 */
[----:B------:R-:W-:Y:S01]  /*14d0*/  UMOV UR47, 0x40004040 ;  /* 0x40004040002f7882 */ /* 0x000fe20000000000 */
[----:B------:R-:W-:Y:S01]  /*14e0*/  UMOV UR41, 0x40004040 ;  /* 0x4000404000297882 */ /* 0x000fe20000000000 */
[----:B------:R-:W-:Y:S01]  /*14f0*/  UMOV UR39, 0x40004040 ;  /* 0x4000404000277882 */ /* 0x000fe20000000000 */
[----:B------:R-:W-:Y:S01]  /*1500*/  UMOV UR37, 0x40004040 ;  /* 0x4000404000257882 */ /* 0x000fe20000000000 */
[----:B---3--:R-:W-:Y:S05]  /*1510*/  @!P0 BRA `(.L_x_13) ;  /* 0x000000b400248947 */ /* 0x008fea0003800000 */
.L_x_63:
[----:B------:R3:W-:Y:S01]  /*1520*/  UTCQMMA gdesc[UR50], gdesc[UR46], tmem[UR11], tmem[UR34], idesc[UR35], !UPT ;  /* 0x00ff222e320075ea */ /* 0x0007e2000f80030b */
[----:B------:R3:W-:Y:S01]  /*1530*/  UTCQMMA gdesc[UR48], gdesc[UR40], tmem[UR10], tmem[UR32], idesc[UR33], UPT ;  /* 0x00ff2028300075ea */ /* 0x0007e2000b80030a */
[----:B------:R3:W-:Y:S01]  /*1540*/  UTCQMMA gdesc[UR44], gdesc[UR38], tmem[UR9], tmem[UR28], idesc[UR29], UPT ;  /* 0x00ff1c262c0075ea */ /* 0x0007e2000b800309 */
[----:B------:R3:W-:Y:S01]  /*1550*/  UTCQMMA gdesc[UR42], gdesc[UR36], tmem[UR8], tmem[UR26], idesc[UR27], UPT ;  /* 0x00ff1a242a0075ea */ /* 0x0007e2000b800308 */
[----:B------:R3:W-:Y:S01]  /*1560*/  UTCBAR [UR16], URZ ;  /* 0x000000ff100073e9 */ /* 0x0007e200080000ff */
[----:B------:R-:W-:Y:S01]  /*1570*/  @!UP1 UMOV UR19, UR12 ;  /* 0x0000000c00139c82 */ /* 0x000fe20008000000 */
[----:B------:R-:W-:Y:S01]  /*1580*/  @UP0 UMOV UR18, UR25 ;  /* 0x0000001900120c82 */ /* 0x000fe20008000000 */
[----:B------:R3:W-:Y:S01]  /*1590*/  UTCBAR [UR13], URZ ;  /* 0x000000ff0d0073e9 */ /* 0x0007e200080000ff */
[----:B------:R-:W-:Y:S01]  /*15a0*/  UISETP.LT.AND UP0, UPT, UR19, UR18, UPT ;  /* 0x000000121300728c */ /* 0x000fe2000bf01270 */
[----:B------:R-:W-:Y:S01]  /*15b0*/  CS2R R12, SRZ ;  /* 0x00000000000c7805 */ /* 0x000fe2000001ff00 */
[----:B------:R-:W-:Y:S01]  /*15c0*/  UMOV UR21, 0x1 ;  /* 0x0000000100157882 */ /* 0x000fe20000000000 */
[----:B------:R-:W-:Y:S01]  /*15d0*/  UMOV UR20, URZ ;  /* 0x000000ff00147c82 */ /* 0x000fe20008000000 */
[----:B------:R-:W-:-:S04]  /*15e0*/  USEL UR19, UR19, UR18, UP0 ;  /* 0x0000001213137287 */ /* 0x000fc80008000000 */
[----:B------:R-:W-:-:S09]  /*15f0*/  UISETP.GE.AND UP0, UPT, UR19, 0x2, UPT ;  /* 0x000000021300788c */ /* 0x000fd2000bf06270 */
[----:B------:R-:W-:Y:S05]  /*1600*/  BRA.U !UP0, `(.L_x_14) ;  /* 0x0000000508b87547 */ /* 0x000fea000b800000 */
[----:B------:R-:W-:Y:S01]  /*1610*/  CS2R R12, SRZ ;  /* 0x00000000000c7805 */ /* 0x000fe2000001ff00 */
[----:B------:R-:W-:Y:S01]  /*1620*/  IMAD.MOV.U32 R6, RZ, RZ, RZ ;  /* 0x000000ffff067224 */ /* 0x000fe200078e00ff */
[----:B------:R-:W-:Y:S01]  /*1630*/  CS2R R4, SRZ ;  /* 0x0000000000047805 */ /* 0x000fe2000001ff00 */
[----:B--2---:R-:W-:Y:S01]  /*1640*/  IMAD.MOV.U32 R3, RZ, RZ, RZ ;  /* 0x000000ffff037224 */ /* 0x004fe200078e00ff */
[----:B------:R-:W-:Y:S01]  /*1650*/  UIADD3 UR19, UPT, UPT, -UR19, URZ, URZ ;  /* 0x000000ff13137290 */ /* 0x000fe2000fffe1ff */
[----:B------:R-:W-:Y:S01]  /*1660*/  UMOV UR21, 0x1 ;  /* 0x0000000100157882 */ /* 0x000fe20000000000 */
[----:B------:R-:W-:Y:S01]  /*1670*/  UMOV UR20, URZ ;  /* 0x000000ff00147c82 */ /* 0x000fe20008000000 */
[----:B---3--:R-:W-:Y:S01]  /*1680*/  UMOV UR40, 0x0 ;  /* 0x0000000000287882 */ /* 0x008fe20000000000 */
        /* <DEDUP_REMOVED lines=11> */
[----:B------:R-:W-:Y:S01]  /*1740*/  UIADD3 UR16, UPT, UPT, UR17, 0xd0, URZ ;  /* 0x000000d011107890 */ /* 0x000fe2000fffe0ff */
[----:B------:R-:W-:Y:S01]  /*1750*/  UMOV UR26, 0x0 ;  /* 0x00000000001a7882 */ /* 0x000fe20000000000 */
[----:B------:R-:W-:Y:S01]  /*1760*/  UMOV UR27, 0x8200010 ;  /* 0x08200010001b7882 */ /* 0x000fe20000000000 */
[----:B------:R-:W-:Y:S01]  /*1770*/  UMOV UR24, 0x0 ;  /* 0x0000000000187882 */ /* 0x000fe20000000000 */
[----:B------:R-:W-:-:S08]  /*1780*/  UMOV UR25, 0x8200010 ;  /* 0x0820001000197882 */ /* 0x000fd00000000000 */
.L_x_19:
[----:B------:R-:W-:Y:S01]  /*1790*/  ULEA UR18, UR21, UR17, 0x3 ;  /* 0x0000001115127291 */ /* 0x000fe2000f8e18ff */
[----:B--2---:R-:W-:Y:S02]  /*17a0*/  SHF.L.U32 R9, R12, 0x1f, RZ ;  /* 0x0000001f0c097819 */ /* 0x004fe400000006ff */
[----:B------:R-:W-:Y:S06]  /*17b0*/  SHF.L.U32 R10, R13, 0x1f, RZ ;  /* 0x0000001f0d0a7819 */ /* 0x000fec00000006ff */
[----:B------:R-:W2:Y:S02]  /*17c0*/  SYNCS.PHASECHK.TRANS64.TRYWAIT P0, [UR18+0x10], R9 ;  /* 0x00001009ff0075a7 */ /* 0x000ea40008001112 */
[----:B--2-4-:R-:W-:Y:S05]  /*17d0*/  @!P0 BRA `(.L_x_15) ;  /* 0x000000b0008c8947 */ /* 0x014fea0003800000 */
.L_x_65:
[----:B------:R-:W-:Y:S01]  /*17e0*/  ULEA UR8, UR21, UR17, 0xe ;  /* 0x0000001115087291 */ /* 0x000fe2000f8e70ff */
[----:B------:R-:W3:Y:S01]  /*17f0*/  SYNCS.PHASECHK.TRANS64.TRYWAIT P0, [UR17+0xd8], R10 ;  /* 0x0000d80aff0075a7 */ /* 0x000ee20008001111 */
[----:B------:R-:W-:Y:S01]  /*1800*/  UISETP.NE.U32.AND UP0, UPT, UR20, URZ, UPT ;  /* 0x000000ff1400728c */ /* 0x000fe2000bf05070 */
[----:B--2---:R-:W-:Y:S01]  /*1810*/  IMAD.MOV.U32 R9, RZ, RZ, 0x40 ;  /* 0x00000040ff097424 */ /* 0x004fe200078e00ff */
[----:B------:R-:W-:Y:S01]  /*1820*/  UIADD3 UR8, UPT, UPT, UR8, 0x8800, URZ ;  /* 0x0000880008087890 */ /* 0x000fe2000fffe0ff */
[----:B------:R-:W-:Y:S01]  /*1830*/  IMAD.MOV.U32 R8, RZ, RZ, 0x100 ;  /* 0x00000100ff087424 */ /* 0x000fe200078e00ff */
[----:B------:R-:W-:Y:S01]  /*1840*/  UMOV UR47, 0x40004040 ;  /* 0x40004040002f7882 */ /* 0x000fe20000000000 */
[----:B------:R-:W-:Y:S01]  /*1850*/  IMAD.MOV.U32 R7, RZ, RZ, 0x48 ;  /* 0x00000048ff077424 */ /* 0x000fe200078e00ff */
[----:B------:R-:W-:Y:S01]  /*1860*/  R2UR UR12, R9 ;  /* 0x00000000090c72ca */ /* 0x000fe200000e0000 */
[----:B------:R-:W-:Y:S01]  /*1870*/  USHF.R.U32.HI UR8, URZ, 0x4, UR8 ;  /* 0x00000004ff087899 */ /* 0x000fe20008011608 */
[----:B------:R-:W-:Y:S01]  /*1880*/  R2UR UR13, R8 ;  /* 0x00000000080d72ca */ /* 0x000fe200000e0000 */
[----:B------:R-:W-:Y:S01]  /*1890*/  IMAD.MOV.U32 R9, RZ, RZ, 0x100 ;  /* 0x00000100ff097424 */ /* 0x000fe200078e00ff */
[----:B------:R-:W-:Y:S01]  /*18a0*/  R2UR UR10, R7 ;  /* 0x00000000070a72ca */ /* 0x000fe200000e0000 */
[----:B------:R-:W-:Y:S01]  /*18b0*/  ULOP3.LUT UR46, UR8, 0x3fc0, URZ, 0xc0, !UPT ;  /* 0x00003fc0082e7892 */ /* 0x000fe2000f8ec0ff */
[----:B------:R-:W-:Y:S01]  /*18c0*/  IMAD.MOV.U32 R8, RZ, RZ, 0x50 ;  /* 0x00000050ff087424 */ /* 0x000fe200078e00ff */
[----:B------:R-:W-:Y:S01]  /*18d0*/  UMOV UR55, 0x40004040 ;  /* 0x4000404000377882 */ /* 0x000fe20000000000 */
[----:B------:R-:W-:Y:S01]  /*18e0*/  R2UR UR11, R9 ;  /* 0x00000000090b72ca */ /* 0x000fe200000e0000 */
[----:B------:R-:W-:Y:S01]  /*18f0*/  UIADD3 UR54, UPT, UPT, UR46, 0x100, URZ ;  /* 0x000001002e367890 */ /* 0x000fe2000fffe0ff */
[----:B------:R-:W-:Y:S01]  /*1900*/  IMAD.MOV.U32 R7, RZ, RZ, 0x100 ;  /* 0x00000100ff077424 */ /* 0x000fe200078e00ff */
[----:B------:R-:W-:Y:S01]  /*1910*/  R2UR UR8, R8 ;  /* 0x00000000080872ca */ /* 0x000fe200000e0000 */
[----:B------:R-:W-:Y:S01]  /*1920*/  UIADD3 UR52, UPT, UPT, UR46, 0x200, URZ ;  /* 0x000002002e347890 */ /* 0x000fe2000fffe0ff */
[----:B------:R-:W-:Y:S02]  /*1930*/  UMOV UR53, 0x40004040 ;  /* 0x4000404000357882 */ /* 0x000fe40000000000 */
[----:B------:R-:W-:Y:S01]  /*1940*/  R2UR UR9, R7 ;  /* 0x00000000070972ca */ /* 0x000fe200000e0000 */
[----:B------:R-:W-:Y:S03]  /*1950*/  @!UPT UIADD3 URZ, UPT, UPT, URZ, URZ, URZ ;  /* 0x000000fffffff290 */ /* 0x000fe6000fffe0ff */
[----:B---3--:R-:W-:Y:S11]  /*1960*/  @!P0 BRA `(.L_x_16) ;  /* 0x000000b000448947 */ /* 0x008ff60003800000 */
.L_x_67:
[----:B------:R3:W-:Y:S01]  /*1970*/  UTCQMMA tmem[UR12], gdesc[UR46], tmem[UR13], tmem[UR40], idesc[UR41], UP0 ;  /* 0x00ff282e0c0079ea */ /* 0x0007e2000800030d */
[----:B------:R4:W-:Y:S01]  /*1980*/  UTCQMMA tmem[UR10], gdesc[UR54], tmem[UR11], tmem[UR38], idesc[UR39], UPT ;  /* 0x00ff26360a0079ea */ /* 0x0009e2000b80030b */
[----:B------:R5:W-:Y:S01]  /*1990*/  UTCQMMA tmem[UR8], gdesc[UR52], tmem[UR9], tmem[UR36], idesc[UR37], UPT ;  /* 0x00ff2434080079ea */ /* 0x000be2000b800309 */
[----:B------:R-:W2:Y:S01]  /*19a0*/  SYNCS.PHASECHK.TRANS64.TRYWAIT P0, [UR17+0xe0], R10 ;  /* 0x0000e00aff0075a7 */ /* 0x000ea20008001111 */
[----:B------:R-:W-:Y:S01]  /*19b0*/  UIADD3 UR21, UPT, UPT, UR21, 0x1, URZ ;  /* 0x0000000115157890 */ /* 0x000fe2000fffe0ff */
[----:B------:R-:W-:Y:S01]  /*19c0*/  IMAD.MOV.U32 R8, RZ, RZ, 0x58 ;  /* 0x00000058ff087424 */ /* 0x000fe200078e00ff */
[----:B------:R-:W-:Y:S01]  /*19d0*/  UIADD3 UR18, UPT, UPT, UR18, 0x70, URZ ;  /* 0x0000007012127890 */ /* 0x000fe2000fffe0ff */
[----:B--2---:R-:W-:Y:S01]  /*19e0*/  IMAD.MOV.U32 R7, RZ, RZ, 0x100 ;  /* 0x00000100ff077424 */ /* 0x004fe200078e00ff */
[----:B------:R-:W-:Y:S02]  /*19f0*/  UISETP.NE.AND UP0, UPT, UR21, 0xc, UPT ;  /* 0x0000000c1500788c */ /* 0x000fe4000bf05270 */
[----:B------:R-:W-:Y:S02]  /*1a00*/  R2UR UR20, R8 ;  /* 0x00000000081472ca */ /* 0x000fe400000e0000 */
[----:B------:R-:W-:Y:S02]  /*1a10*/  USEL UR21, UR21, URZ, UP0 ;  /* 0x000000ff15157287 */ /* 0x000fe40008000000 */
[----:B---3--:R-:W-:Y:S01]  /*1a20*/  UIADD3 UR46, UPT, UPT, UR46, 0x300, URZ ;  /* 0x000003002e2e7890 */ /* 0x008fe2000fffe0ff */
[----:B------:R-:W-:Y:S01]  /*1a30*/  R2UR UR12, R7 ;  /* 0x00000000070c72ca */ /* 0x000fe200000e0000 */
[----:B----4-:R-:W-:Y:S02]  /*1a40*/  USEL UR10, URZ, 0x1, UP0 ;  /* 0x00000001ff0a7887 */ /* 0x010fe40008000000 */
[----:B-----5:R-:W-:Y:S04]  /*1a50*/  ULEA UR8, UR21, UR17, 0x3 ;  /* 0x0000001115087291 */ /* 0x020fe8000f8e18ff */
[----:B------:R-:W-:Y:S01]  /*1a60*/  LOP3.LUT R12, R12, UR10, RZ, 0x3c, !PT ;  /* 0x0000000a0c0c7c12 */ /* 0x000fe2000f8e3cff */
[----:B------:R-:W-:Y:S07]  /*1a70*/  @!P0 BRA `(.L_x_17) ;  /* 0x000000b0001c8947 */ /* 0x000fee0003800000 */
.L_x_69:
[----:B------:R-:W-:Y:S01]  /*1a80*/  SHF.L.U32 R9, R12, 0x1f, RZ ;  /* 0x0000001f0c097819 */ /* 0x000fe200000006ff */
[----:B------:R-:W-:Y:S02]  /*1a90*/  UMOV UR47, 0x40004040 ;  /* 0x40004040002f7882 */ /* 0x000fe40000000000 */
[----:B------:R3:W-:Y:S01]  /*1aa0*/  UTCQMMA tmem[UR20], gdesc[UR46], tmem[UR12], tmem[UR34], idesc[UR35], UPT ;  /* 0x00ff222e140079ea */ /* 0x0007e2000b80030c */
[----:B------:R3:W-:Y:S01]  /*1ab0*/  UTCBAR [UR18], URZ ;  /* 0x000000ff120073e9 */ /* 0x0007e200080000ff */
[----:B------:R-:W4:Y:S02]  /*1ac0*/  SYNCS.PHASECHK.TRANS64.TRYWAIT P0, [UR8+0x10], R9 ;  /* 0x00001009ff0075a7 */ /* 0x000f240008001108 */
[----:B---34-:R-:W-:Y:S05]  /*1ad0*/  @!P0 BRA `(.L_x_18) ;  /* 0x000000b000208947 */ /* 0x018fea0003800000 */
.L_x_71:
[----:B------:R-:W-:Y:S01]  /*1ae0*/  ULEA UR9, UR21, UR17, 0xe ;  /* 0x0000001115097291 */ /* 0x000fe2000f8e70ff */
[----:B------:R-:W-:Y:S01]  /*1af0*/  R2UR UR12, R6 ;  /* 0x00000000060c72ca */ /* 0x000fe200000e0000 */
[----:B------:R-:W-:Y:S01]  /*1b00*/  UIADD3 UR8, UPT, UPT, UR8, 0x70, URZ ;  /* 0x0000007008087890 */ /* 0x000fe2000fffe0ff */
[----:B------:R-:W-:Y:S01]  /*1b10*/  R2UR UR11, R5 ;  /* 0x00000000050b72ca */ /* 0x000fe200000e0000 */
[----:B------:R-:W-:Y:S01]  /*1b20*/  UIADD3 UR9, UPT, UPT, UR9, 0x8800, URZ ;  /* 0x0000880009097890 */ /* 0x000fe2000fffe0ff */
[----:B------:R-:W-:Y:S01]  /*1b30*/  R2UR UR10, R4 ;  /* 0x00000000040a72ca */ /* 0x000fe200000e0000 */
[----:B------:R-:W-:Y:S01]  /*1b40*/  UIADD3 UR21, UPT, UPT, UR21, 0x1, URZ ;  /* 0x0000000115157890 */ /* 0x000fe2000fffe0ff */
[----:B------:R-:W-:Y:S01]  /*1b50*/  LOP3.LUT R13, R13, 0x1, RZ, 0x3c, !PT ;  /* 0x000000010d0d7812 */ /* 0x000fe200078e3cff */
[----:B------:R-:W-:Y:S02]  /*1b60*/  USHF.R.U32.HI UR9, URZ, 0x4, UR9 ;  /* 0x00000004ff097899 */ /* 0x000fe40008011609 */
[----:B------:R-:W-:Y:S02]  /*1b70*/  UISETP.NE.AND UP0, UPT, UR21, 0xc, UPT ;  /* 0x0000000c1500788c */ /* 0x000fe4000bf05270 */
[----:B------:R-:W-:Y:S02]  /*1b80*/  ULOP3.LUT UR9, UR9, 0x3fc0, URZ, 0xc0, !UPT ;  /* 0x00003fc009097892 */ /* 0x000fe4000f8ec0ff */
[----:B------:R-:W-:Y:S02]  /*1b90*/  UIADD3 UR19, UPT, UPT, UR19, 0x1, URZ ;  /* 0x0000000113137890 */ /* 0x000fe4000fffe0ff */
[----:B------:R-:W-:Y:S02]  /*1ba0*/  ULOP3.LUT UR56, UR9, 0x10000, URZ, 0xfc, !UPT ;  /* 0x0001000009387892 */ /* 0x000fe4000f8efcff */
[----:B------:R-:W-:Y:S01]  /*1bb0*/  USEL UR13, URZ, 0x1, UP0 ;  /* 0x00000001ff0d7887 */ /* 0x000fe20008000000 */
[----:B------:R-:W-:Y:S01]  /*1bc0*/  R2UR UR9, R3 ;  /* 0x00000000030972ca */ /* 0x000fe200000e0000 */
[----:B------:R-:W-:Y:S02]  /*1bd0*/  UIADD3 UR54, UPT, UPT, UR56, 0x2, URZ ;  /* 0x0000000238367890 */ /* 0x000fe4000fffe0ff */
[----:B------:R-:W-:Y:S02]  /*1be0*/  UIADD3 UR52, UPT, UPT, UR56, 0x4, URZ ;  /* 0x0000000438347890 */ /* 0x000fe4000fffe0ff */
[----:B------:R-:W-:Y:S01]  /*1bf0*/  UIADD3 UR46, UPT, UPT, UR56, 0x6, URZ ;  /* 0x00000006382e7890 */ /* 0x000fe2000fffe0ff */
[----:B------:R-:W-:Y:S01]  /*1c00*/  LOP3.LUT R12, R12, UR13, RZ, 0x3c, !PT ;  /* 0x0000000d0c0c7c12 */ /* 0x000fe2000f8e3cff */
[----:B------:R-:W-:Y:S02]  /*1c10*/  USEL UR21, UR21, URZ, UP0 ;  /* 0x000000ff15157287 */ /* 0x000fe40008000000 */
[----:B------:R-:W-:Y:S01]  /*1c20*/  UISETP.NE.AND UP0, UPT, UR19, -0x1, UPT ;  /* 0xffffffff1300788c */ /* 0x000fe2000bf05270 */
[----:B------:R-:W-:Y:S01]  /*1c30*/  UMOV UR57, 0x40004040 ;  /* 0x4000404000397882 */ /* 0x000fe20000000000 */
[----:B------:R-:W-:Y:S01]  /*1c40*/  UMOV UR55, 0x40004040 ;  /* 0x4000404000377882 */ /* 0x000fe20000000000 */
[----:B------:R4:W-:Y:S01]  /*1c50*/  UTCQMMA gdesc[UR50], gdesc[UR56], tmem[UR12], tmem[UR32], idesc[UR33], !UPT ;  /* 0x00ff2038320075ea */ /* 0x0009e2000f80030c */
[----:B------:R-:W-:Y:S01]  /*1c60*/  UMOV UR53, 0x40004040 ;  /* 0x4000404000357882 */ /* 0x000fe20000000000 */
[----:B------:R4:W-:Y:S01]  /*1c70*/  UTCQMMA gdesc[UR48], gdesc[UR54], tmem[UR11], tmem[UR28], idesc[UR29], UPT ;  /* 0x00ff1c36300075ea */ /* 0x0009e2000b80030b */
[----:B------:R-:W-:Y:S01]  /*1c80*/  UMOV UR47, 0x40004040 ;  /* 0x40004040002f7882 */ /* 0x000fe20000000000 */
[----:B------:R4:W-:Y:S01]  /*1c90*/  UTCQMMA gdesc[UR44], gdesc[UR52], tmem[UR10], tmem[UR26], idesc[UR27], UPT ;  /* 0x00ff1a342c0075ea */ /* 0x0009e2000b80030a */
[----:B------:R4:W-:Y:S01]  /*1ca0*/  UTCQMMA gdesc[UR42], gdesc[UR46], tmem[UR9], tmem[UR24], idesc[UR25], UPT ;  /* 0x00ff182e2a0075ea */ /* 0x0009e2000b800309 */
[----:B------:R4:W-:Y:S01]  /*1cb0*/  UTCBAR [UR16], URZ ;  /* 0x000000ff100073e9 */ /* 0x0009e200080000ff */
[----:B------:R4:W-:Y:S01]  /*1cc0*/  UTCBAR [UR8], URZ ;  /* 0x000000ff080073e9 */ /* 0x0009e200080000ff */
[----:B------:R-:W-:Y:S01]  /*1cd0*/  UMOV UR20, 0x1 ;  /* 0x0000000100147882 */ /* 0x000fe20000000000 */
[----:B------:R-:W-:Y:S05]  /*1ce0*/  BRA.U UP0, `(.L_x_19) ;  /* 0xfffffff900a87547 */ /* 0x000fea000b83ffff */
.L_x_14:
[----:B---34-:R-:W-:Y:S01]  /*1cf0*/  UIADD3 UR8, UPT, UPT, UR17, 0x8, URZ ;  /* 0x0000000811087890 */ /* 0x018fe2000fffe0ff */
[----:B------:R-:W-:Y:S01]  /*1d00*/  SHF.L.U32 R12, R12, 0x1f, RZ ;  /* 0x0000001f0c0c7819 */ /* 0x000fe200000006ff */
[----:B------:R-:W-:Y:S01]  /*1d10*/  ULEA UR9, UR21, UR17, 0x3 ;  /* 0x0000001115097291 */ /* 0x000fe2000f8e18ff */
[----:B------:R-:W-:-:S06]  /*1d20*/  SHF.L.U32 R6, R13, 0x1f, RZ ;  /* 0x0000001f0d067819 */ /* 0x000fcc00000006ff */
[----:B------:R3:W-:Y:S02]  /*1d30*/  UTCBAR [UR8], URZ ;  /* 0x000000ff080073e9 */ /* 0x0007e400080000ff */
[----:B------:R-:W4:Y:S02]  /*1d40*/  SYNCS.PHASECHK.TRANS64.TRYWAIT P0, [UR9+0x10], R12 ;  /* 0x0000100cff0075a7 */ /* 0x000f240008001109 */
[----:B---34-:R-:W-:Y:S05]  /*1d50*/  @!P0 BRA `(.L_x_20) ;  /* 0x000000ac009c8947 */ /* 0x018fea0003800000 */
.L_x_73:
[----:B------:R-:W3:Y:S01]  /*1d60*/  SYNCS.PHASECHK.TRANS64.TRYWAIT P0, [UR17+0xd8], R6 ;  /* 0x0000d806ff0075a7 */ /* 0x000ee20008001111 */
[----:B------:R-:W-:Y:S01]  /*1d70*/  IMAD.MOV.U32 R4, RZ, RZ, 0x40 ;  /* 0x00000040ff047424 */ /* 0x000fe200078e00ff */
[----:B------:R-:W-:Y:S01]  /*1d80*/  ULEA UR34, UR21, UR17, 0xe ;  /* 0x0000001115227291 */ /* 0x000fe2000f8e70ff */
[----:B--2---:R-:W-:Y:S01]  /*1d90*/  IMAD.MOV.U32 R3, RZ, RZ, 0x100 ;  /* 0x00000100ff037424 */ /* 0x004fe200078e00ff */
[----:B------:R-:W-:Y:S01]  /*1da0*/  UMOV UR19, 0x400 ;  /* 0x0000040000137882 */ /* 0x000fe20000000000 */
[----:B------:R-:W-:Y:S01]  /*1db0*/  UISETP.NE.U32.AND UP0, UPT, UR20, URZ, UPT ;  /* 0x000000ff1400728c */ /* 0x000fe2000bf05070 */
[----:B------:R-:W-:Y:S01]  /*1dc0*/  R2UR UR12, R4 ;  /* 0x00000000040c72ca */ /* 0x000fe200000e0000 */
[----:B------:R-:W-:Y:S01]  /*1dd0*/  UIADD3 UR34, UPT, UPT, UR34, 0x8800, URZ ;  /* 0x0000880022227890 */ /* 0x000fe2000fffe0ff */
[----:B------:R-:W-:Y:S01]  /*1de0*/  IMAD.MOV.U32 R4, RZ, RZ, 0x48 ;  /* 0x00000048ff047424 */ /* 0x000fe200078e00ff */
[C---:B------:R-:W-:Y:S01]  /*1df0*/  R2UR UR13, R3.reuse ;  /* 0x00000000030d72ca */ /* 0x040fe200000e0000 */
[----:B------:R-:W-:Y:S01]  /*1e00*/  UMOV UR26, 0x0 ;  /* 0x00000000001a7882 */ /* 0x000fe20000000000 */
[----:B------:R-:W-:Y:S01]  /*1e10*/  USHF.R.U32.HI UR34, URZ, 0x4, UR34 ;  /* 0x00000004ff227899 */ /* 0x000fe20008011622 */
[C---:B------:R-:W-:Y:S01]  /*1e20*/  R2UR UR11, R3.reuse ;  /* 0x00000000030b72ca */ /* 0x040fe200000e0000 */
[----:B------:R-:W-:Y:S01]  /*1e30*/  UMOV UR27, 0x8210010 ;  /* 0x08210010001b7882 */ /* 0x000fe20000000000 */
[----:B------:R-:W-:Y:S01]  /*1e40*/  R2UR UR10, R4 ;  /* 0x00000000040a72ca */ /* 0x000fe200000e0000 */
[----:B------:R-:W-:Y:S01]  /*1e50*/  IMAD.MOV.U32 R4, RZ, RZ, 0x50 ;  /* 0x00000050ff047424 */ /* 0x000fe200078e00ff */
[----:B------:R-:W2:Y:S01]  /*1e60*/  S2UR UR8, SR_CgaCtaId ;  /* 0x00000000000879c3 */ /* 0x000ea20000008800 */
[----:B------:R-:W-:Y:S01]  /*1e70*/  ULOP3.LUT UR34, UR34, 0x3fc0, URZ, 0xc0, !UPT ;  /* 0x00003fc022227892 */ /* 0x000fe2000f8ec0ff */
[----:B------:R-:W-:Y:S01]  /*1e80*/  R2UR UR18, R3 ;  /* 0x00000000031272ca */ /* 0x000fe200000e0000 */
[----:B------:R-:W-:Y:S01]  /*1e90*/  UMOV UR24, 0x0 ;  /* 0x0000000000187882 */ /* 0x000fe20000000000 */
[----:B------:R-:W-:Y:S01]  /*1ea0*/  R2UR UR16, R4 ;  /* 0x00000000041072ca */ /* 0x000fe200000e0000 */
[----:B------:R-:W-:-:S02]  /*1eb0*/  UIADD3 UR32, UPT, UPT, UR34, 0x100, URZ ;  /* 0x0000010022207890 */ /* 0x000fc4000fffe0ff */
[----:B------:R-:W-:Y:S01]  /*1ec0*/  UIADD3 UR28, UPT, UPT, UR34, 0x200, URZ ;  /* 0x00000200221c7890 */ /* 0x000fe2000fffe0ff */
[----:B------:R-:W-:Y:S01]  /*1ed0*/  UMOV UR25, 0x8210010 ;  /* 0x0821001000197882 */ /* 0x000fe20000000000 */
[----:B------:R-:W-:Y:S01]  /*1ee0*/  UMOV UR20, 0x0 ;  /* 0x0000000000147882 */ /* 0x000fe20000000000 */
[----:B------:R-:W-:Y:S01]  /*1ef0*/  UMOV UR21, 0x8210010 ;  /* 0x0821001000157882 */ /* 0x000fe20000000000 */
[----:B------:R-:W-:Y:S01]  /*1f00*/  UMOV UR35, 0x40004040 ;  /* 0x4000404000237882 */ /* 0x000fe20000000000 */
[----:B------:R-:W-:Y:S01]  /*1f10*/  UMOV UR33, 0x40004040 ;  /* 0x4000404000217882 */ /* 0x000fe20000000000 */
[----:B------:R-:W-:Y:S01]  /*1f20*/  UMOV UR29, 0x40004040 ;  /* 0x40004040001d7882 */ /* 0x000fe20000000000 */
[----:B--2---:R-:W-:Y:S01]  /*1f30*/  ULEA UR19, UR8, UR19, 0x18 ;  /* 0x0000001308137291 */ /* 0x004fe2000f8ec0ff */
[----:B---3--:R-:W-:Y:S11]  /*1f40*/  @!P0 BRA `(.L_x_21) ;  /* 0x000000ac003c8947 */ /* 0x008ff60003800000 */
.L_x_75:
[----:B------:R3:W-:Y:S01]  /*1f50*/  UTCQMMA tmem[UR12], gdesc[UR34], tmem[UR13], tmem[UR26], idesc[UR27], UP0 ;  /* 0x00ff1a220c0079ea */ /* 0x0007e2000800030d */
[----:B------:R3:W-:Y:S01]  /*1f60*/  UTCQMMA tmem[UR10], gdesc[UR32], tmem[UR11], tmem[UR24], idesc[UR25], UPT ;  /* 0x00ff18200a0079ea */ /* 0x0007e2000b80030b */
[----:B------:R3:W-:Y:S01]  /*1f70*/  UTCQMMA tmem[UR16], gdesc[UR28], tmem[UR18], tmem[UR20], idesc[UR21], UPT ;  /* 0x00ff141c100079ea */ /* 0x0007e2000b800312 */
[----:B------:R-:W4:Y:S01]  /*1f80*/  SYNCS.PHASECHK.TRANS64.TRYWAIT P0, [UR19+0xe0], R6 ;  /* 0x0000e006ff0075a7 */ /* 0x000f220008001113 */
[----:B------:R-:W-:Y:S01]  /*1f90*/  IMAD.MOV.U32 R4, RZ, RZ, 0x58 ;  /* 0x00000058ff047424 */ /* 0x000fe200078e00ff */
[----:B------:R-:W-:Y:S01]  /*1fa0*/  UIADD3 UR9, UPT, UPT, UR9, 0x70, URZ ;  /* 0x0000007009097890 */ /* 0x000fe2000fffe0ff */
[----:B--2---:R-:W-:Y:S01]  /*1fb0*/  IMAD.MOV.U32 R3, RZ, RZ, 0x100 ;  /* 0x00000100ff037424 */ /* 0x004fe200078e00ff */
[----:B------:R-:W-:Y:S02]  /*1fc0*/  UIADD3 UR36, UPT, UPT, UR19, 0xf0, URZ ;  /* 0x000000f013247890 */ /* 0x000fe4000fffe0ff */
[----:B------:R-:W-:Y:S01]  /*1fd0*/  R2UR UR17, R4 ;  /* 0x00000000041172ca */ /* 0x000fe200000e0000 */
[----:B------:R-:W-:Y:S01]  /*1fe0*/  UIADD3 UR38, UPT, UPT, UR34, 0x300, URZ ;  /* 0x0000030022267890 */ /* 0x000fe2000fffe0ff */
[----:B------:R-:W-:Y:S01]  /*1ff0*/  R2UR UR31, R3 ;  /* 0x00000000031f72ca */ /* 0x000fe200000e0000 */
[----:B---34-:R-:W-:-:S14]  /*2000*/  @!P0 BRA `(.L_x_22) ;  /* 0x000000ac00288947 */ /* 0x018fdc0003800000 */
.L_x_77:
[----:B------:R-:W-:Y:S01]  /*2010*/  UMOV UR10, 0x0 ;  /* 0x00000000000a7882 */ /* 0x000fe20000000000 */
[----:B------:R-:W-:Y:S01]  /*2020*/  UMOV UR11, 0x8210010 ;  /* 0x08210010000b7882 */ /* 0x000fe20000000000 */
[----:B------:R-:W-:Y:S02]  /*2030*/  UMOV UR39, 0x40004040 ;  /* 0x4000404000277882 */ /* 0x000fe40000000000 */
[----:B------:R3:W-:Y:S01]  /*2040*/  UTCQMMA tmem[UR17], gdesc[UR38], tmem[UR31], tmem[UR10], idesc[UR11], UPT ;  /* 0x00ff0a26110079ea */ /* 0x0007e2000b80031f */
[----:B------:R3:W-:Y:S01]  /*2050*/  UTCBAR [UR36], URZ ;  /* 0x000000ff240073e9 */ /* 0x0007e200080000ff */
[----:B------:R3:W-:Y:S01]  /*2060*/  UTCBAR [UR9], URZ ;  /* 0x000000ff090073e9 */ /* 0x0007e200080000ff */
[----:B------:R-:W-:Y:S01]  /*2070*/  NOP ;  /* 0x0000000000007918 */ /* 0x000fe20000000000 */
.L_x_11:
[----:B------:R-:W-:Y:S01]  /*2080*/  ELECT P0, URZ, PT ;  /* 0x0000000000ff782f */ /* 0x000fe20003800000 */
[----:B--2---:R-:W-:Y:S01]  /*2090*/  IMAD.MOV.U32 R3, RZ, RZ, 0x1 ;  /* 0x00000001ff037424 */ /* 0x004fe200078e00ff */
[----:B---3--:R-:W-:Y:S01]  /*20a0*/  UMOV UR9, 0x40 ;  /* 0x0000004000097882 */ /* 0x008fe20000000000 */
[----:B-1----:R-:W-:Y:S01]  /*20b0*/  LOP3.LUT R6, R14, 0xffff, RZ, 0xc0, !PT ;  /* 0x0000ffff0e067812 */ /* 0x002fe200078ec0ff */
[----:B------:R-:W-:Y:S01]  /*20c0*/  ULEA UR9, UR8, UR9, 0x18 ;  /* 0x0000000908097291 */ /* 0x000fe2000f8ec0ff */
[----:B------:R-:W-:Y:S01]  /*20d0*/  IMAD.MOV.U32 R5, RZ, RZ, 0xffff ;  /* 0x0000ffffff057424 */ /* 0x000fe200078e00ff */
[----:B------:R-:W-:Y:S01]  /*20e0*/  UVIRTCOUNT.DEALLOC.SMPOOL 0x80 ;  /* 0x000000800000784c */ /* 0x000fe20000000000 */
[----:B------:R-:W-:Y:S01]  /*20f0*/  SHF.R.U32.HI R6, RZ, 0x5, R6 ;  /* 0x00000005ff067819 */ /* 0x000fe20000011606 */
[----:B------:R-:W-:-:S04]  /*2100*/  IMAD.MOV.U32 R4, RZ, RZ, 0x1 ;  /* 0x00000001ff047424 */ /* 0x000fc800078e00ff */
[----:B------:R-:W-:Y:S01]  /*2110*/  VIADD R7, R6, 0x10 ;  /* 0x0000001006077836 */ /* 0x000fe20000000000 */
[----:B------:R-:W-:Y:S02]  /*2120*/  @P0 PRMT R8, R3, 0x7610, R8 ;  /* 0x0000761003080816 */ /* 0x000fe40000000008 */
[----:B------:R-:W-:Y:S02]  /*2130*/  SHF.L.U32 R6, R5, R6, RZ ;  /* 0x0000000605067219 */ /* 0x000fe400000006ff */
[----:B------:R-:W-:Y:S01]  /*2140*/  SHF.L.U32 R7, R4, R7, RZ ;  /* 0x0000000704077219 */ /* 0x000fe200000006ff */
[----:B------:R-:W-:Y:S03]  /*2150*/  @P0 STS.U8 [UR9], R8 ;  /* 0x00000008ff000988 */ /* 0x000fe60008000009 */
[----:B------:R-:W-:Y:S01]  /*2160*/  LOP3.LUT R6, R7, R6, RZ, 0xfc, !PT ;  /* 0x0000000607067212 */ /* 0x000fe200078efcff */
[----:B------:R-:W-:Y:S03]  /*2170*/  BAR.SYNC.DEFER_BLOCKING 0x2, 0x120 ;  /* 0x0084800000007b1d */ /* 0x000fe60000010000 */
[----:B------:R-:W-:-:S03]  /*2180*/  LOP3.LUT R5, R6, 0xffff, RZ, 0xc0, !PT ;  /* 0x0000ffff06057812 */ /* 0x000fc600078ec0ff */
[----:B------:R-:W-:Y:S01]  /*2190*/  NOP ;  /* 0x0000000000007918 */ /* 0x000fe20000000000 */
[----:B------:R-:W-:Y:S02]  /*21a0*/  UMOV UR9, 0x50 ;  /* 0x0000005000097882 */ /* 0x000fe40000000000 */
[----:B------:R-:W-:-:S09]  /*21b0*/  ULEA UR9, UR8, UR9, 0x18 ;  /* 0x0000000908097291 */ /* 0x000fd2000f8ec0ff */
[----:B------:R-:W1:Y:S02]  /*21c0*/  LDS R3, [UR9] ;  /* 0x00000009ff037984 */ /* 0x000e640008000800 */
[----:B-1----:R-:W-:-:S04]  /*21d0*/  LOP3.LUT R4, R6, 0xffff, R3, 0x80, !PT ;  /* 0x0000ffff06047812 */ /* 0x002fc800078e8003 */
[----:B------:R-:W-:-:S13]  /*21e0*/  ISETP.NE.AND P0, PT, R4, R5, PT ;  /* 0x000000050400720c */ /* 0x000fda0003f05270 */
[----:B------:R-:W-:Y:S05]  /*21f0*/  @P0 BRA `(.L_x_23) ;  /* 0x0000000000500947 */ /* 0x000fea0003800000 */
[----:B------:R-:W-:Y:S02]  /*2200*/  SHF.R.U32.HI R3, RZ, 0x10, R3 ;  /* 0x00000010ff037819 */ /* 0x000fe40000011603 */
[----:B------:R-:W-:-:S04]  /*2210*/  SHF.R.U32.HI R4, RZ, 0x10, R6 ;  /* 0x00000010ff047819 */ /* 0x000fc80000011606 */
[----:B------:R-:W-:-:S04]  /*2220*/  LOP3.LUT R3, R3, R4, RZ, 0xc0, !PT ;  /* 0x0000000403037212 */ /* 0x000fc800078ec0ff */
[----:B------:R-:W-:-:S13]  /*2230*/  ISETP.NE.AND P0, PT, R3, R4, PT ;  /* 0x000000040300720c */ /* 0x000fda0003f05270 */
[----:B------:R-:W-:Y:S05]  /*2240*/  @P0 BRA `(.L_x_24) ;  /* 0x0000000000300947 */ /* 0x000fea0003800000 */
[----:B------:R-:W-:Y:S01]  /*2250*/  R2UR UR11, R6 ;  /* 0x00000000060b72ca */ /* 0x000fe200000e0000 */
[----:B------:R-:W1:Y:S01]  /*2260*/  S2R R4, SR_LANEID ;  /* 0x0000000000047919 */ /* 0x000e620000000000 */
[----:B------:R-:W-:Y:S02]  /*2270*/  VOTEU.ANY UR10, UPT, PT ;  /* 0x00000000000a7886 */ /* 0x000fe400038e0100 */
[----:B------:R-:W-:-:S09]  /*2280*/  UFLO.U32 UR10, UR10 ;  /* 0x0000000a000a72bd */ /* 0x000fd200080e0000 */
[----:B------:R-:W-:-:S06]  /*2290*/  ULOP3.LUT UR11, URZ, UR11, URZ, 0x33, !UPT ;  /* 0x0000000bff0b7292 */ /* 0x000fcc000f8e33ff */
[----:B------:R-:W-:-:S04]  /*22a0*/  IMAD.U32 R3, RZ, RZ, UR11 ;  /* 0x0000000bff037e24 */ /* 0x000fc8000f8e00ff */
[----:B------:R-:W2:Y:S02]  /*22b0*/  REDUX UR8, R3 ;  /* 0x00000000030873c4 */ /* 0x000ea40000000000 */
[----:B------:R3:W-:Y:S01]  /*22c0*/  UTCATOMSWS.AND URZ, UR11 ;  /* 0x0000000b00ff79e3 */ /* 0x0007e20008000000 */
[----:B-1----:R-:W-:Y:S01]  /*22d0*/  ISETP.EQ.U32.AND P0, PT, R4, UR10, PT ;  /* 0x0000000a04007c0c */ /* 0x002fe2000bf02070 */
[----:B--2---:R-:W-:-:S12]  /*22e0*/  IMAD.U32 R4, RZ, RZ, UR8 ;  /* 0x00000008ff047e24 */ /* 0x004fd8000f8e00ff */
[----:B------:R3:W-:Y:S01]  /*22f0*/  @P0 ATOMS.AND RZ, [UR9], R4 ;  /* 0x00000004ffff098c */ /* 0x0007e2000a800009 */
[----:B------:R-:W-:Y:S05]  /*2300*/  BRA `(.L_x_25) ;  /* 0x0000000000147947 */ /* 0x000fea0003800000 */
.L_x_24:
[----:B------:R-:W-:Y:S02]  /*2310*/  MOV R4, 0x2330 ;  /* 0x0000233000047802 */ /* 0x000fe40000000f00 */
[----:B------:R-:W-:Y:S05]  /*2320*/  CALL.REL.NOINC `($__internal_0_$__cuda_sm10x_tcgen05_guardrail_trap_col_being_dealloced_not_returned_by_alloc) ;  /* 0x000000b000707944 */ /* 0x000fea0003c00000 */
[----:B------:R-:W-:Y:S05]  /*2330*/  BRA `(.L_x_25) ;  /* 0x0000000000087947 */ /* 0x000fea0003800000 */
.L_x_23:
[----:B------:R-:W-:Y:S02]  /*2340*/  MOV R4, 0x2360 ;  /* 0x0000236000047802 */ /* 0x000fe40000000f00 */
[----:B------:R-:W-:Y:S05]  /*2350*/  CALL.REL.NOINC `($__internal_2_$__cuda_sm10x_tcgen05_guardrail_trap_unallocated_columns_being_dealloced) ;  /* 0x000000b0007c7944 */ /* 0x000fea0003c00000 */
.L_x_25:
[----:B------:R-:W-:Y:S01]  /*2360*/  NOP ;  /* 0x0000000000007918 */ /* 0x000fe20000000000 */
[----:B------:R-:W-:Y:S05]  /*2370*/  BRA `(.L_x_5) ;  /* 0x0000000c00e07947 */ /* 0x000fea0003800000 */
.L_x_4:
[----:B------:R-:W-:-:S13]  /*2380*/  ISETP.NE.AND P0, PT, R0, 0xe, PT ;  /* 0x0000000e0000780c */ /* 0x000fda0003f05270 */
[----:B------:R-:W-:Y:S05]  /*2390*/  @!P0 BRA `(.L_x_26) ;  /* 0x0000000000148947 */ /* 0x000fea0003800000 */
[----:B------:R-:W-:-:S13]  /*23a0*/  ISETP.NE.AND P0, PT, R0, 0xf, PT ;  /* 0x0000000f0000780c */ /* 0x000fda0003f05270 */
[----:B------:R-:W-:Y:S05]  /*23b0*/  @P0 BRA `(.L_x_5) ;  /* 0x0000000c00d00947 */ /* 0x000fea0003800000 */
[----:B------:R-:W-:-:S08]  /*23c0*/  NOP ;  /* 0x0000000000007918 */ /* 0x000fd00000000000 */
[----:B------:R-:W4:-:S00]  /*23d0*/  USETMAXREG.DEALLOC.CTAPOOL 0x38 ;  /* 0x00000038000079c8 */ /* 0x000f0000080e0500 */
[----:B----4-:R-:W-:Y:S05]  /*23e0*/  BRA `(.L_x_3) ;  /* 0x0000008800587947 */ /* 0x010fea0003800000 */
.L_x_26:
[----:B------:R-:W-:-:S08]  /*23f0*/  NOP ;  /* 0x0000000000007918 */ /* 0x000fd00000000000 */
[----:B------:R-:W4:-:S00]  /*2400*/  USETMAXREG.DEALLOC.CTAPOOL 0x38 ;  /* 0x00000038000079c8 */ /* 0x000f0000080e0500 */
[----:B------:R-:W5:Y:S01]  /*2410*/  LDCU UR10, c[0x0][0x640] ;  /* 0x0000c800ff0a77ac */ /* 0x000f620008000800 */
[----:B----4-:R-:W-:Y:S01]  /*2420*/  HFMA2 R7, -RZ, RZ, 0, 5.9604644775390625e-08 ;  /* 0x00000001ff077431 */ /* 0x010fe200000001ff */
[----:B------:R-:W-:Y:S01]  /*2430*/  MOV R5, 0x1 ;  /* 0x0000000100057802 */ /* 0x000fe20000000f00 */
[----:B------:R-:W4:Y:S01]  /*2440*/  LDCU UR8, c[0x0][0x654] ;  /* 0x0000ca80ff0877ac */ /* 0x000f220008000800 */
[----:B------:R-:W3:Y:S01]  /*2450*/  LDCU.64 UR12, c[0x0][0x630] ;  /* 0x0000c600ff0c77ac */ /* 0x000ee20008000a00 */
[----:B-----5:R-:W-:-:S07]  /*2460*/  UIMAD.WIDE.U32 UR10, UR30, UR10, URZ ;  /* 0x0000000a1e0a72a5 */ /* 0x020fce000f8e00ff */
[----:B------:R-:W-:Y:S02]  /*2470*/  UMOV UR9, UR11 ;  /* 0x0000000b00097c82 */ /* 0x000fe40008000000 */
[----:B------:R-:W-:Y:S02]  /*2480*/  UIADD3 UR16, UPT, UPT, -UR9, UR30, URZ ;  /* 0x0000001e09107290 */ /* 0x000fe4000fffe1ff */
[----:B------:R-:W5:Y:S02]  /*2490*/  LDCU UR11, c[0x0][0x63c] ;  /* 0x0000c780ff0b77ac */ /* 0x000f640008000800 */
[----:B------:R-:W-:-:S04]  /*24a0*/  USHF.R.U32.HI UR16, URZ, UR7, UR16 ;  /* 0x00000007ff107299 */ /* 0x000fc80008011610 */
[----:B------:R-:W-:-:S04]  /*24b0*/  UIADD3 UR16, UPT, UPT, UR9, UR16, URZ ;  /* 0x0000001009107290 */ /* 0x000fc8000fffe0ff */
[----:B--2---:R-:W-:-:S04]  /*24c0*/  USHF.R.U32.HI UR16, URZ, UR6, UR16 ;  /* 0x00000006ff107299 */ /* 0x004fc80008011610 */
[----:B----4-:R-:W-:Y:S02]  /*24d0*/  UISETP.GE.AND UP0, UPT, UR16, UR8, UPT ;  /* 0x000000081000728c */ /* 0x010fe4000bf06270 */
[----:B------:R-:W-:Y:S02]  /*24e0*/  UIADD3 UR8, UPT, UPT, -UR16, URZ, URZ ;  /* 0x000000ff10087290 */ /* 0x000fe4000fffe1ff */
[----:B-1----:R-:W-:Y:S02]  /*24f0*/  USEL UR17, UR14, UR5, !UP0 ;  /* 0x000000050e117287 */ /* 0x002fe4000c000000 */
[----:B-----5:R-:W-:Y:S02]  /*2500*/  UIMAD UR11, UR8, UR11, UR30 ;  /* 0x0000000b080b72a4 */ /* 0x020fe4000f8e021e */
[----:B---3--:R-:W-:Y:S02]  /*2510*/  USEL UR8, UR15, UR4, !UP0 ;  /* 0x000000040f087287 */ /* 0x008fe4000c000000 */
[----:B------:R-:W-:Y:S01]  /*2520*/  ULOP3.LUT UR17, UR17, 0xff, URZ, 0xc0, !UPT ;  /* 0x000000ff11117892 */ /* 0x000fe2000f8ec0ff */
[----:B------:R-:W1:Y:S01]  /*2530*/  @UP0 LDCU UR13, c[0x0][0x64c] ;  /* 0x0000c980ff0d07ac */ /* 0x000e620008000800 */
[----:B------:R-:W-:Y:S01]  /*2540*/  ULOP3.LUT UR8, UR8, 0xff, URZ, 0xc0, !UPT ;  /* 0x000000ff08087892 */ /* 0x000fe2000f8ec0ff */
[----:B------:R-:W2:Y:S01]  /*2550*/  @UP0 LDCU UR12, c[0x0][0x648] ;  /* 0x0000c900ff0c07ac */ /* 0x000ea20008000800 */
[----:B-1----:R-:W-:-:S07]  /*2560*/  UIMAD.WIDE.U32 UR18, UR11, UR13, URZ ;  /* 0x0000000d0b1272a5 */ /* 0x002fce000f8e00ff */
[----:B------:R-:W-:Y:S02]  /*2570*/  UMOV UR13, UR19 ;  /* 0x00000013000d7c82 */ /* 0x000fe40008000000 */
[----:B------:R-:W-:-:S04]  /*2580*/  UIADD3 UR10, UPT, UPT, UR11, -UR13, URZ ;  /* 0x8000000d0b0a7290 */ /* 0x000fc8000fffe0ff */
[----:B------:R-:W-:Y:S01]  /*2590*/  USHF.R.U32.HI UR10, URZ, UR8, UR10 ;  /* 0x00000008ff0a7299 */ /* 0x000fe2000801160a */
[----:B------:R-:W1:Y:S03]  /*25a0*/  LDCU.64 UR8, c[0x0][0x620] ;  /* 0x0000c400ff0877ac */ /* 0x000e660008000a00 */
[----:B------:R-:W-:Y:S01]  /*25b0*/  UIADD3 UR10, UPT, UPT, UR13, UR10, URZ ;  /* 0x0000000a0d0a7290 */ /* 0x000fe2000fffe0ff */
[----:B------:R-:W3:Y:S03]  /*25c0*/  LDCU UR13, c[0x0][0x628] ;  /* 0x0000c500ff0d77ac */ /* 0x000ee60008000800 */
[----:B------:R-:W-:-:S04]  /*25d0*/  USHF.R.U32.HI UR10, URZ, UR17, UR10 ;  /* 0x00000011ff0a7299 */ /* 0x000fc8000801160a */
[----:B------:R-:W-:-:S04]  /*25e0*/  UIADD3 UR17, UPT, UPT, -UR10, URZ, URZ ;  /* 0x000000ff0a117290 */ /* 0x000fc8000fffe1ff */
[----:B--2---:R-:W-:-:S04]  /*25f0*/  UIMAD UR12, UR12, UR17, UR11 ;  /* 0x000000110c0c72a4 */ /* 0x004fc8000f8e020b */
[----:B-1----:R-:W-:Y:S01]  /*2600*/  UIMAD UR16, UR16, UR8, UR12 ;  /* 0x00000008101072a4 */ /* 0x002fe2000f8e020c */
[----:B------:R-:W1:Y:S03]  /*2610*/  LDCU UR8, c[0x0][0x60c] ;  /* 0x0000c180ff0877ac */ /* 0x000e660008000800 */
[----:B---3--:R-:W-:-:S04]  /*2620*/  UIMAD.WIDE.U32 UR12, UR16, UR13, URZ ;  /* 0x0000000d100c72a5 */ /* 0x008fc8000f8e00ff */
[----:B------:R-:W-:-:S04]  /*2630*/  UIADD3 UR11, UPT, UPT, UR16, -UR13, URZ ;  /* 0x8000000d100b7290 */ /* 0x000fc8000fffe0ff */
[----:B------:R-:W-:-:S04]  /*2640*/  USHF.R.U32.HI UR11, URZ, UR23, UR11 ;  /* 0x00000017ff0b7299 */ /* 0x000fc8000801160b */
[----:B------:R-:W-:Y:S02]  /*2650*/  UIADD3 UR11, UPT, UPT, UR13, UR11, URZ ;  /* 0x0000000b0d0b7290 */ /* 0x000fe4000fffe0ff */
[----:B-1----:R-:W-:Y:S02]  /*2660*/  UISETP.GE.AND UP0, UPT, UR30, UR8, UPT ;  /* 0x000000081e00728c */ /* 0x002fe4000bf06270 */
[----:B------:R-:W-:Y:S01]  /*2670*/  USHF.R.U32.HI UR29, URZ, UR22, UR11 ;  /* 0x00000016ff1d7299 */ /* 0x000fe2000801160b */
[----:B------:R-:W-:-:S03]  /*2680*/  UMOV UR8, URZ ;  /* 0x000000ff00087c82 */ /* 0x000fc60008000000 */
[----:B------:R-:W-:-:S04]  /*2690*/  UIADD3 UR28, UPT, UPT, -UR29, URZ, URZ ;  /* 0x000000ff1d1c7290 */ /* 0x000fc8000fffe1ff */
[----:B------:R-:W-:Y:S01]  /*26a0*/  UIMAD UR28, UR28, UR9, UR16 ;  /* 0x000000091c1c72a4 */ /* 0x000fe2000f8e0210 */
[----:B------:R-:W-:Y:S11]  /*26b0*/  BRA.U UP0, `(.L_x_27) ;  /* 0x0000000900207547 */ /* 0x000ff6000b800000 */
[----:B------:R-:W1:Y:S01]  /*26c0*/  S2UR UR9, SR_CgaCtaId ;  /* 0x00000000000979c3 */ /* 0x000e620000008800 */
[----:B------:R-:W-:Y:S01]  /*26d0*/  UMOV UR8, 0x400 ;  /* 0x0000040000087882 */ /* 0x000fe20000000000 */
[----:B------:R-:W-:Y:S01]  /*26e0*/  MOV R4, 0x80000000 ;  /* 0x8000000000047802 */ /* 0x000fe20000000f00 */
[----:B------:R-:W2:Y:S01]  /*26f0*/  LDCU UR21, c[0x0][0x38c] ;  /* 0x00007180ff1577ac */ /* 0x000ea20008000800 */
[----:B------:R-:W3:Y:S01]  /*2700*/  LDCU UR20, c[0x0][0x380] ;  /* 0x00007000ff1477ac */ /* 0x000ee20008000800 */
[----:B------:R-:W-:Y:S01]  /*2710*/  UMOV UR24, 0x0 ;  /* 0x0000000000187882 */ /* 0x000fe20000000000 */
[----:B------:R-:W-:Y:S01]  /*2720*/  UMOV UR25, 0x1 ;  /* 0x0000000100197882 */ /* 0x000fe20000000000 */
[----:B------:R-:W4:Y:S01]  /*2730*/  LDCU.64 UR12, c[0x0][0x348] ;  /* 0x00006900ff0c77ac */ /* 0x000f220008000a00 */
[----:B--2---:R-:W-:Y:S02]  /*2740*/  UIADD3 UR16, UPT, UPT, UR21, -0x1, URZ ;  /* 0xffffffff15107890 */ /* 0x004fe4000fffe0ff */
[----:B------:R-:W-:-:S02]  /*2750*/  UIADD3 UR17, UPT, UPT, -UR21, URZ, URZ ;  /* 0x000000ff15117290 */ /* 0x000fc4000fffe1ff */
[----:B-1----:R-:W-:Y:S01]  /*2760*/  ULEA UR9, UR9, UR8, 0x18 ;  /* 0x0000000809097291 */ /* 0x002fe2000f8ec0ff */
[----:B------:R-:W1:Y:S01]  /*2770*/  LDCU UR8, c[0x0][0x614] ;  /* 0x0000c280ff0877ac */ /* 0x000e620008000800 */
[----:B---3--:R-:W-:Y:S02]  /*2780*/  UIADD3 UR20, UPT, UPT, UR21, -UR20, URZ ;  /* 0x8000001415147290 */ /* 0x008fe4000fffe0ff */
[----:B------:R-:W-:-:S05]  /*2790*/  USHF.R.S32.HI UR17, URZ, 0x1f, UR17 ;  /* 0x0000001fff117899 */ /* 0x000fca0008011411 */
[----:B------:R-:W2:Y:S01]  /*27a0*/  SYNCS.PHASECHK.TRANS64.TRYWAIT P0, [UR9+0x70], R4 ;  /* 0x00007004ff0075a7 */ /* 0x000ea20008001109 */
[----:B------:R-:W-:Y:S02]  /*27b0*/  UISETP.GT.AND UP0, UPT, UR21, URZ, UPT ;  /* 0x000000ff1500728c */ /* 0x000fe4000bf04270 */
[----:B------:R-:W-:-:S04]  /*27c0*/  ULEA.HI UR17, UR17, -UR21, URZ, 0x7 ;  /* 0x8000001511117291 */ /* 0x000fc8000f8f38ff */
[----:B------:R-:W-:Y:S02]  /*27d0*/  USHF.R.S32.HI UR17, URZ, 0x7, UR17 ;  /* 0x00000007ff117899 */ /* 0x000fe40008011411 */
[----:B-1----:R-:W-:Y:S02]  /*27e0*/  UIADD3 UR11, UPT, UPT, -UR10, UR8, URZ ;  /* 0x000000080a0b7290 */ /* 0x002fe4000fffe1ff */
[----:B------:R-:W-:Y:S02]  /*27f0*/  UIADD3 UR17, UPT, UPT, -UR17, URZ, URZ ;  /* 0x000000ff11117290 */ /* 0x000fe4000fffe1ff */
[----:B------:R-:W-:Y:S02]  /*2800*/  ULEA UR20, UR11, UR20, 0x7 ;  /* 0x000000140b147291 */ /* 0x000fe4000f8e38ff */
[----:B------:R-:W-:Y:S02]  /*2810*/  USHF.R.S32.HI UR11, URZ, 0x1f, UR16 ;  /* 0x0000001fff0b7899 */ /* 0x000fe40008011410 */
[----:B------:R-:W-:-:S02]  /*2820*/  UIADD3 UR18, UPT, UPT, -UR20, URZ, URZ ;  /* 0x000000ff14127290 */ /* 0x000fc4000fffe1ff */
[----:B------:R-:W-:Y:S02]  /*2830*/  UIADD3 UR19, UPT, UPT, UR20, -0x1, URZ ;  /* 0xffffffff14137890 */ /* 0x000fe4000fffe0ff */
[----:B------:R-:W-:Y:S02]  /*2840*/  USHF.R.S32.HI UR18, URZ, 0x1f, UR18 ;  /* 0x0000001fff127899 */ /* 0x000fe40008011412 */
[----:B------:R-:W-:Y:S02]  /*2850*/  ULEA.HI UR11, UR11, UR16, URZ, 0x7 ;  /* 0x000000100b0b7291 */ /* 0x000fe4000f8f38ff */
[----:B------:R-:W-:Y:S02]  /*2860*/  USHF.R.S32.HI UR16, URZ, 0x1f, UR19 ;  /* 0x0000001fff107899 */ /* 0x000fe40008011413 */
[----:B------:R-:W-:Y:S02]  /*2870*/  ULEA.HI UR18, UR18, -UR20, URZ, 0x7 ;  /* 0x8000001412127291 */ /* 0x000fe4000f8f38ff */
[----:B------:R-:W-:-:S02]  /*2880*/  ULEA.HI UR16, UR16, UR19, URZ, 0x7 ;  /* 0x0000001310107291 */ /* 0x000fc4000f8f38ff */
[----:B------:R-:W-:Y:S02]  /*2890*/  USHF.R.S32.HI UR18, URZ, 0x7, UR18 ;  /* 0x00000007ff127899 */ /* 0x000fe40008011412 */
[----:B------:R-:W-:Y:S02]  /*28a0*/  @UP0 UIMAD.WIDE UR26, UR11, 0x2000000, UR24 ;  /* 0x020000000b1a08a5 */ /* 0x000fe4000f8e0218 */
[----:B------:R-:W-:Y:S02]  /*28b0*/  ULEA.HI.SX32 UR16, UR16, 0x1, 0x19 ;  /* 0x0000000110107891 */ /* 0x000fe4000f8fcaff */
[----:B------:R-:W-:Y:S02]  /*28c0*/  UIADD3 UR18, UPT, UPT, -UR18, URZ, URZ ;  /* 0x000000ff12127290 */ /* 0x000fe4000fffe1ff */
[----:B------:R-:W-:Y:S01]  /*28d0*/  UISETP.GT.AND UP1, UPT, UR20, URZ, UPT ;  /* 0x000000ff1400728c */ /* 0x000fe2000bf24270 */
[----:B--2-4-:R-:W-:Y:S10]  /*28e0*/  @!P0 BRA `(.L_x_28) ;  /* 0x000000a4000c8947 */ /* 0x014ff40003800000 */
.L_x_79:
[----:B------:R-:W-:Y:S01]  /*28f0*/  @!UP1 UMOV UR16, UR18 ;  /* 0x0000001200109c82 */ /* 0x000fe20008000000 */
[----:B------:R-:W-:Y:S01]  /*2900*/  @UP0 UMOV UR17, UR27 ;  /* 0x0000001b00110c82 */ /* 0x000fe20008000000 */
[----:B------:R-:W-:Y:S01]  /*2910*/  ELECT P0, URZ, PT ;  /* 0x0000000000ff782f */ /* 0x000fe20003800000 */
[----:B------:R-:W-:Y:S01]  /*2920*/  UISETP.LT.AND UP0, UPT, UR16, UR17, UPT ;  /* 0x000000111000728c */ /* 0x000fe2000bf01270 */
[----:B------:R-:W-:Y:S01]  /*2930*/  UMOV UR18, URZ ;  /* 0x000000ff00127c82 */ /* 0x000fe20008000000 */
[----:B------:R-:W-:Y:S02]  /*2940*/  UMOV UR20, UR28 ;  /* 0x0000001c00147c82 */ /* 0x000fe40008000000 */
[----:B------:R-:W-:Y:S02]  /*2950*/  USEL UR32, UR16, UR17, UP0 ;  /* 0x0000001110207287 */ /* 0x000fe40008000000 */
[----:B------:R-:W-:Y:S02]  /*2960*/  UIADD3 UR12, UP0, UPT, UR12, 0x100, URZ ;  /* 0x000001000c0c7890 */ /* 0x000fe4000ff1e0ff */
[----:B------:R-:W-:-:S02]  /*2970*/  USHF.L.U32 UR31, UR32, 0x7, URZ ;  /* 0x00000007201f7899 */ /* 0x000fc400080006ff */
[----:B------:R-:W-:Y:S02]  /*2980*/  UIADD3 UR16, UPT, UPT, UR9, 0x8800, URZ ;  /* 0x0000880009107890 */ /* 0x000fe4000fffe0ff */
[----:B-1----:R-:W-:Y:S01]  /*2990*/  @P0 MOV R3, 0x4000 ;  /* 0x0000400000030802 */ /* 0x002fe20000000f00 */
[----:B------:R-:W-:Y:S02]  /*29a0*/  UIADD3 UR17, UPT, UPT, UR9, 0x10, URZ ;  /* 0x0000001009117890 */ /* 0x000fe4000fffe0ff */
[----:B------:R-:W-:Y:S01]  /*29b0*/  UIADD3 UR19, UPT, UPT, UR31, -0x80, URZ ;  /* 0xffffff801f137890 */ /* 0x000fe2000fffe0ff */
[----:B------:R1:W-:Y:S01]  /*29c0*/  @P0 SYNCS.ARRIVE.TRANS64 RZ, [UR9+0x10], R3 ;  /* 0x00001003ffff09a7 */ /* 0x0003e20008000009 */
[----:B------:R-:W-:Y:S01]  /*29d0*/  UIADD3.X UR13, UPT, UPT, URZ, UR13, URZ, UP0, !UPT ;  /* 0x0000000dff0d7290 */ /* 0x000fe200087fe4ff */
[----:B------:R-:W-:Y:S01]  /*29e0*/  UMOV UR21, UR29 ;  /* 0x0000001d00157c82 */ /* 0x000fe20008000000 */
[----:B------:R-:W2:Y:S07]  /*29f0*/  LDCU.64 UR24, c[0x0][0x348] ;  /* 0x00006900ff1877ac */ /* 0x000eae0008000a00 */
[----:B------:R1:W-:Y:S01]  /*2a00*/  UTMALDG.4D [UR16], [UR12], desc[URZ] ;  /* 0x0000ff100c0075b4 */ /* 0x0003e20008019000 */
[----:B------:R-:W3:Y:S02]  /*2a10*/  SYNCS.PHASECHK.TRANS64.TRYWAIT P0, [UR9+0x8], R4 ;  /* 0x00000804ff0075a7 */ /* 0x000ee40008001109 */
[----:B-123--:R-:W-:Y:S05]  /*2a20*/  @!P0 BRA `(.L_x_29) ;  /* 0x000000a000dc8947 */ /* 0x00efea0003800000 */
.L_x_81:
[----:B------:R-:W-:Y:S01]  /*2a30*/  ELECT P0, URZ, PT ;  /* 0x0000000000ff782f */ /* 0x000fe20003800000 */
[----:B------:R-:W-:Y:S02]  /*2a40*/  ULOP3.LUT UR11, URZ, UR10, URZ, 0x33, !UPT ;  /* 0x0000000aff0b7292 */ /* 0x000fe4000f8e33ff */
[----:B------:R-:W-:Y:S02]  /*2a50*/  UIADD3 UR16, UP0, UPT, UR24, 0x80, URZ ;  /* 0x0000008018107890 */ /* 0x000fe4000ff1e0ff */
[----:B------:R-:W-:Y:S02]  /*2a60*/  UIADD3 UR11, UPT, UPT, UR11, UR8, URZ ;  /* 0x000000080b0b7290 */ /* 0x000fe4000fffe0ff */
[----:B------:R-:W-:Y:S02]  /*2a70*/  UIADD3 UR8, UPT, UPT, UR9, 0x4800, URZ ;  /* 0x0000480009087890 */ /* 0x000fe4000fffe0ff */
[----:B------:R-:W-:Y:S02]  /*2a80*/  USHF.L.U32 UR11, UR11, 0x7, URZ ;  /* 0x000000070b0b7899 */ /* 0x000fe400080006ff */
[----:B------:R-:W-:-:S02]  /*2a90*/  UIADD3.X UR17, UPT, UPT, URZ, UR25, URZ, UP0, !UPT ;  /* 0x00000019ff117290 */ /* 0x000fc400087fe4ff */
[----:B-1----:R-:W-:Y:S01]  /*2aa0*/  @P0 MOV R3, 0x4000 ;  /* 0x0000400000030802 */ /* 0x002fe20000000f00 */
[----:B------:R-:W-:Y:S01]  /*2ab0*/  UMOV UR10, URZ ;  /* 0x000000ff000a7c82 */ /* 0x000fe20008000000 */
[----:B------:R-:W-:Y:S01]  /*2ac0*/  UMOV UR12, UR28 ;  /* 0x0000001c000c7c82 */ /* 0x000fe20008000000 */
[----:B------:R-:W-:Y:S01]  /*2ad0*/  UMOV UR13, UR29 ;  /* 0x0000001d000d7c82 */ /* 0x000fe20008000000 */
[----:B------:R1:W-:Y:S01]  /*2ae0*/  @P0 SYNCS.ARRIVE.TRANS64 RZ, [UR9], R3 ;  /* 0x00000003ffff09a7 */ /* 0x0003e20008000009 */
[----:B------:R-:W2:Y:S02]  /*2af0*/  LDCU.64 UR20, c[0x0][0x348] ;  /* 0x00006900ff1477ac */ /* 0x000ea40008000a00 */
[----:B------:R1:W-:Y:S01]  /*2b00*/  UTMALDG.4D [UR8], [UR16], desc[URZ] ;  /* 0x0000ff08100075b4 */ /* 0x0003e20008019000 */
[----:B------:R-:W3:Y:S02]  /*2b10*/  SYNCS.PHASECHK.TRANS64.TRYWAIT P0, [UR9+0x78], R4 ;  /* 0x00007804ff0075a7 */ /* 0x000ee40008001109 */
[----:B-123--:R-:W-:Y:S05]  /*2b20*/  @!P0 BRA `(.L_x_30) ;  /* 0x000000a000bc8947 */ /* 0x00efea0003800000 */
.L_x_83:
[----:B------:R-:W-:Y:S01]  /*2b30*/  ELECT P0, URZ, PT ;  /* 0x0000000000ff782f */ /* 0x000fe20003800000 */
[----:B-1----:R-:W-:Y:S01]  /*2b40*/  HFMA2 R5, -RZ, RZ, 0, 5.9604644775390625e-08 ;  /* 0x00000001ff057431 */ /* 0x002fe200000001ff */
[----:B------:R-:W-:Y:S01]  /*2b50*/  UIADD3 UR10, UP0, UPT, UR20, 0x180, URZ ;  /* 0x00000180140a7890 */ /* 0x000fe2000ff1e0ff */
[----:B------:R-:W-:Y:S01]  /*2b60*/  IMAD.MOV.U32 R7, RZ, RZ, RZ ;  /* 0x000000ffff077224 */ /* 0x000fe200078e00ff */
[----:B------:R-:W-:Y:S02]  /*2b70*/  UIADD3 UR24, UPT, UPT, UR9, 0xc800, URZ ;  /* 0x0000c80009187890 */ /* 0x000fe4000fffe0ff */
[----:B------:R-:W-:Y:S02]  /*2b80*/  UIADD3 UR25, UPT, UPT, UR9, 0x18, URZ ;  /* 0x0000001809197890 */ /* 0x000fe4000fffe0ff */
[----:B------:R-:W-:Y:S01]  /*2b90*/  UIADD3.X UR11, UPT, UPT, URZ, UR21, URZ, UP0, !UPT ;  /* 0x00000015ff0b7290 */ /* 0x000fe200087fe4ff */
[----:B------:R-:W-:Y:S01]  /*2ba0*/  UMOV UR26, URZ ;  /* 0x000000ff001a7c82 */ /* 0x000fe20008000000 */
[----:B------:R-:W-:Y:S01]  /*2bb0*/  UMOV UR27, UR19 ;  /* 0x00000013001b7c82 */ /* 0x000fe20008000000 */
[----:B------:R-:W-:-:S02]  /*2bc0*/  UISETP.GE.AND UP0, UPT, UR32, 0x2, UPT ;  /* 0x000000022000788c */ /* 0x000fc4000bf06270 */
[----:B------:R-:W-:Y:S01]  /*2bd0*/  @P0 IMAD.MOV.U32 R3, RZ, RZ, 0x4000 ;  /* 0x00004000ff030424 */ /* 0x000fe200078e00ff */
[----:B------:R-:W-:-:S03]  /*2be0*/  UMOV UR8, 0x2 ;  /* 0x0000000200087882 */ /* 0x000fc60000000000 */
[----:B------:R1:W-:Y:S01]  /*2bf0*/  @P0 SYNCS.ARRIVE.TRANS64 RZ, [UR9+0x18], R3 ;  /* 0x00001803ffff09a7 */ /* 0x0003e20008000009 */
[----:B------:R1:W-:Y:S02]  /*2c00*/  UTMALDG.4D [UR24], [UR10], desc[URZ] ;  /* 0x0000ff180a0075b4 */ /* 0x0003e40008019000 */
[----:B------:R-:W-:Y:S05]  /*2c10*/  BRA.U !UP0, `(.L_x_27) ;  /* 0x0000000108c87547 */ /* 0x000fea000b800000 */
[----:B-1----:R-:W1:Y:S01]  /*2c20*/  LDCU.64 UR10, c[0x0][0x348] ;  /* 0x00006900ff0a77ac */ /* 0x002e620008000a00 */
[----:B------:R-:W-:Y:S02]  /*2c30*/  MOV R5, 0x1 ;  /* 0x0000000100057802 */ /* 0x000fe40000000f00 */
[----:B------:R-:W-:Y:S01]  /*2c40*/  MOV R4, 0x4000 ;  /* 0x0000400000047802 */ /* 0x000fe20000000f00 */
[----:B------:R-:W-:Y:S01]  /*2c50*/  UIADD3 UR32, UPT, UPT, -UR32, URZ, URZ ;  /* 0x000000ff20207290 */ /* 0x000fe2000fffe1ff */
[----:B------:R-:W-:Y:S01]  /*2c60*/  UMOV UR8, 0x2 ;  /* 0x0000000200087882 */ /* 0x000fe20000000000 */
[----:B------:R-:W-:Y:S01]  /*2c70*/  UMOV UR26, URZ ;  /* 0x000000ff001a7c82 */ /* 0x000fe20008000000 */
[----:B------:R-:W-:Y:S01]  /*2c80*/  UMOV UR18, URZ ;  /* 0x000000ff00127c82 */ /* 0x000fe20008000000 */
[----:B-1----:R-:W-:Y:S02]  /*2c90*/  UIADD3 UR34, UP1, UPT, UR10, 0x100, URZ ;  /* 0x000001000a227890 */ /* 0x002fe4000ff3e0ff */
[----:B------:R-:W-:-:S02]  /*2ca0*/  UIADD3 UR10, UP0, UPT, UR10, 0x180, URZ ;  /* 0x000001800a0a7890 */ /* 0x000fc4000ff1e0ff */
[----:B------:R-:W-:Y:S02]  /*2cb0*/  UIADD3.X UR35, UPT, UPT, URZ, UR11, URZ, UP1, !UPT ;  /* 0x0000000bff237290 */ /* 0x000fe40008ffe4ff */
[----:B------:R-:W-:-:S12]  /*2cc0*/  UIADD3.X UR11, UPT, UPT, URZ, UR11, URZ, UP0, !UPT ;  /* 0x0000000bff0b7290 */ /* 0x000fd800087fe4ff */
.L_x_33:
[----:B------:R-:W-:Y:S01]  /*2cd0*/  ULEA UR13, UR8, UR9, 0x3 ;  /* 0x00000009080d7291 */ /* 0x000fe2000f8e18ff */
[----:B------:R-:W-:Y:S01]  /*2ce0*/  SHF.L.U32 R8, R5, 0x1f, RZ ;  /* 0x0000001f05087819 */ /* 0x000fe200000006ff */
[----:B------:R-:W-:-:S07]  /*2cf0*/  UIADD3 UR12, UPT, UPT, UR8, 0x1, URZ ;  /* 0x00000001080c7890 */ /* 0x000fce000fffe0ff */
[----:B-1----:R-:W1:Y:S02]  /*2d00*/  SYNCS.PHASECHK.TRANS64.TRYWAIT P0, [UR13+0x70], R8 ;  /* 0x00007008ff0075a7 */ /* 0x002e64000800110d */
[----:B-12---:R-:W-:Y:S05]  /*2d10*/  @!P0 BRA `(.L_x_31) ;  /* 0x000000a000608947 */ /* 0x006fea0003800000 */
.L_x_85:
[----:B------:R-:W-:Y:S01]  /*2d20*/  ELECT P0, URZ, PT ;  /* 0x0000000000ff782f */ /* 0x000fe20003800000 */
[----:B------:R-:W-:Y:S02]  /*2d30*/  UISETP.NE.AND UP0, UPT, UR12, 0xc, UPT ;  /* 0x0000000c0c00788c */ /* 0x000fe4000bf05270 */
[----:B------:R-:W-:Y:S02]  /*2d40*/  ULEA UR24, UR8, UR9, 0xe ;  /* 0x0000000908187291 */ /* 0x000fe4000f8e70ff */
[----:B------:R-:W-:Y:S02]  /*2d50*/  USEL UR16, URZ, 0x1, UP0 ;  /* 0x00000001ff107887 */ /* 0x000fe40008000000 */
[----:B------:R-:W-:Y:S02]  /*2d60*/  USEL UR12, UR12, URZ, UP0 ;  /* 0x000000ff0c0c7287 */ /* 0x000fe40008000000 */
[----:B------:R-:W-:Y:S02]  /*2d70*/  UIADD3 UR27, UPT, UPT, UR31, -0x100, URZ ;  /* 0xffffff001f1b7890 */ /* 0x000fe4000fffe0ff */
[----:B------:R-:W-:Y:S01]  /*2d80*/  UIADD3 UR24, UPT, UPT, UR24, 0x8800, URZ ;  /* 0x0000880018187890 */ /* 0x000fe2000fffe0ff */
[----:B------:R-:W-:Y:S01]  /*2d90*/  LOP3.LUT R5, R5, UR16, RZ, 0x3c, !PT ;  /* 0x0000001005057c12 */ /* 0x000fe2000f8e3cff */
[----:B------:R-:W-:Y:S01]  /*2da0*/  UIADD3 UR25, UPT, UPT, UR13, 0x10, URZ ;  /* 0x000000100d197890 */ /* 0x000fe2000fffe0ff */
[----:B-1----:R-:W-:Y:S01]  /*2db0*/  @P0 IMAD.MOV.U32 R3, RZ, RZ, 0x4000 ;  /* 0x00004000ff030424 */ /* 0x002fe200078e00ff */
[----:B------:R-:W-:-:S02]  /*2dc0*/  ULEA UR8, UR12, UR9, 0x3 ;  /* 0x000000090c087291 */ /* 0x000fc4000f8e18ff */
[----:B------:R-:W-:Y:S01]  /*2dd0*/  IMAD.U32 R6, R5, -0x80000000, RZ ;  /* 0x8000000005067824 */ /* 0x000fe200078e00ff */
[----:B------:R1:W-:Y:S04]  /*2de0*/  @P0 SYNCS.ARRIVE.TRANS64 RZ, [UR13+0x10], R3 ;  /* 0x00001003ffff09a7 */ /* 0x0003e8000800000d */
[----:B------:R1:W-:Y:S02]  /*2df0*/  UTMALDG.4D [UR24], [UR34], desc[URZ] ;  /* 0x0000ff18220075b4 */ /* 0x0003e40008019000 */
[----:B------:R-:W2:Y:S02]  /*2e00*/  SYNCS.PHASECHK.TRANS64.TRYWAIT P0, [UR8+0x70], R6 ;  /* 0x00007006ff0075a7 */ /* 0x000ea40008001108 */
[----:B-12---:R-:W-:Y:S05]  /*2e10*/  @!P0 BRA `(.L_x_32) ;  /* 0x000000a0003c8947 */ /* 0x006fea0003800000 */
.L_x_87:
[----:B------:R-:W-:Y:S01]  /*2e20*/  ELECT P0, URZ, PT ;  /* 0x0000000000ff782f */ /* 0x000fe20003800000 */
[----:B------:R-:W-:Y:S02]  /*2e30*/  ULEA UR16, UR12, UR9, 0xe ;  /* 0x000000090c107291 */ /* 0x000fe4000f8e70ff */
[----:B------:R-:W-:Y:S02]  /*2e40*/  UIADD3 UR17, UPT, UPT, UR8, 0x10, URZ ;  /* 0x0000001008117890 */ /* 0x000fe4000fffe0ff */
[----:B------:R-:W-:Y:S01]  /*2e50*/  UIADD3 UR16, UPT, UPT, UR16, 0x8800, URZ ;  /* 0x0000880010107890 */ /* 0x000fe2000fffe0ff */
[----:B------:R-:W-:Y:S01]  /*2e60*/  UMOV UR19, UR27 ;  /* 0x0000001b00137c82 */ /* 0x000fe20008000000 */
[----:B------:R-:W-:Y:S01]  /*2e70*/  UMOV UR20, UR28 ;  /* 0x0000001c00147c82 */ /* 0x000fe20008000000 */
[----:B------:R-:W-:Y:S01]  /*2e80*/  UMOV UR21, UR29 ;  /* 0x0000001d00157c82 */ /* 0x000fe20008000000 */
[----:B------:R-:W-:-:S04]  /*2e90*/  UIADD3 UR32, UPT, UPT, UR32, 0x1, URZ ;  /* 0x0000000120207890 */ /* 0x000fc8000fffe0ff */
[----:B------:R2:W-:Y:S01]  /*2ea0*/  @P0 SYNCS.ARRIVE.TRANS64 RZ, [UR8+0x10], R4 ;  /* 0x00001004ffff09a7 */ /* 0x0005e20008000008 */
[----:B------:R-:W-:Y:S01]  /*2eb0*/  UIADD3 UR8, UPT, UPT, UR12, 0x1, URZ ;  /* 0x000000010c087890 */ /* 0x000fe2000fffe0ff */
[----:B------:R2:W-:Y:S01]  /*2ec0*/  UTMALDG.4D [UR16], [UR10], desc[URZ] ;  /* 0x0000ff100a0075b4 */ /* 0x0005e20008019000 */
[----:B------:R-:W-:Y:S02]  /*2ed0*/  UIADD3 UR31, UPT, UPT, UR31, -0x80, URZ ;  /* 0xffffff801f1f7890 */ /* 0x000fe4000fffe0ff */
[----:B------:R-:W-:-:S04]  /*2ee0*/  UISETP.NE.AND UP0, UPT, UR8, 0xc, UPT ;  /* 0x0000000c0800788c */ /* 0x000fc8000bf05270 */
[----:B------:R-:W-:Y:S02]  /*2ef0*/  USEL UR8, UR8, URZ, UP0 ;  /* 0x000000ff08087287 */ /* 0x000fe40008000000 */
[----:B------:R-:W-:Y:S02]  /*2f00*/  USEL UR12, URZ, 0x1, UP0 ;  /* 0x00000001ff0c7887 */ /* 0x000fe40008000000 */
[----:B------:R-:W-:-:S04]  /*2f10*/  UISETP.NE.AND UP0, UPT, UR32, -0x1, UPT ;  /* 0xffffffff2000788c */ /* 0x000fc8000bf05270 */
[----:B------:R-:W-:-:S05]  /*2f20*/  LOP3.LUT R5, R5, UR12, RZ, 0x3c, !PT ;  /* 0x0000000c05057c12 */ /* 0x000fca000f8e3cff */
[----:B------:R-:W-:Y:S05]  /*2f30*/  BRA.U UP0, `(.L_x_33) ;  /* 0xfffffffd00647547 */ /* 0x000fea000b83ffff */
.L_x_27:
[----:B------:R-:W-:Y:S02]  /*2f40*/  UIADD3 UR9, UPT, UPT, UR8, 0x2, URZ ;  /* 0x0000000208097890 */ /* 0x000fe4000fffe0ff */
[----:B------:R-:W-:-:S04]  /*2f50*/  UISETP.NE.AND UP0, UPT, UR8, 0xb, UPT ;  /* 0x0000000b0800788c */ /* 0x000fc8000bf05270 */
[----:B------:R-:W-:-:S04]  /*2f60*/  USEL UR9, UR9, 0x1, UP0 ;  /* 0x0000000109097887 */ /* 0x000fc80008000000 */
[----:B------:R-:W-:Y:S02]  /*2f70*/  UIADD3 UR13, UPT, UPT, UR9, 0x1, URZ ;  /* 0x00000001090d7890 */ /* 0x000fe4000fffe0ff */
[----:B------:R-:W-:-:S04]  /*2f80*/  UISETP.NE.AND UP1, UPT, UR9, 0xc, UPT ;  /* 0x0000000c0900788c */ /* 0x000fc8000bf25270 */
[----:B------:R-:W-:Y:S02]  /*2f90*/  USEL UR13, UR13, 0x1, UP1 ;  /* 0x000000010d0d7887 */ /* 0x000fe40008800000 */
[----:B------:R-:W-:Y:S02]  /*2fa0*/  UISETP.EQ.XOR UP1, UPT, UR8, 0xb, !UP1 ;  /* 0x0000000b0800788c */ /* 0x000fe4000cf22a70 */
[----:B------:R-:W-:Y:S02]  /*2fb0*/  UIADD3 UR12, UPT, UPT, UR13, 0x1, URZ ;  /* 0x000000010d0c7890 */ /* 0x000fe4000fffe0ff */
[----:B------:R-:W-:Y:S02]  /*2fc0*/  UISETP.NE.AND UP0, UPT, UR13, 0xc, UPT ;  /* 0x0000000c0d00788c */ /* 0x000fe4000bf05270 */
[----:B------:R-:W-:Y:S02]  /*2fd0*/  UISETP.EQ.XOR UP1, UPT, UR13, 0xc, UP1 ;  /* 0x0000000c0d00788c */ /* 0x000fe40008f22a70 */
[----:B------:R-:W-:-:S04]  /*2fe0*/  USEL UR12, UR12, 0x1, UP0 ;  /* 0x000000010c0c7887 */ /* 0x000fc80008000000 */
[----:B-12---:R-:W-:Y:S02]  /*2ff0*/  UIADD3 UR11, UPT, UPT, UR12, 0x1, URZ ;  /* 0x000000010c0b7890 */ /* 0x006fe4000fffe0ff */
[----:B------:R-:W-:Y:S02]  /*3000*/  UISETP.NE.AND UP0, UPT, UR12, 0xc, UPT ;  /* 0x0000000c0c00788c */ /* 0x000fe4000bf05270 */
[----:B------:R-:W-:Y:S02]  /*3010*/  UISETP.EQ.XOR UP1, UPT, UR12, 0xc, UP1 ;  /* 0x0000000c0c00788c */ /* 0x000fe40008f22a70 */
[----:B------:R-:W-:-:S04]  /*3020*/  USEL UR11, UR11, 0x1, UP0 ;  /* 0x000000010b0b7887 */ /* 0x000fc80008000000 */
[----:B------:R-:W-:Y:S02]  /*3030*/  UIADD3 UR10, UPT, UPT, UR11, 0x1, URZ ;  /* 0x000000010b0a7890 */ /* 0x000fe4000fffe0ff */
[----:B------:R-:W-:Y:S02]  /*3040*/  UISETP.NE.AND UP0, UPT, UR11, 0xc, UPT ;  /* 0x0000000c0b00788c */ /* 0x000fe4000bf05270 */
[----:B------:R-:W-:Y:S02]  /*3050*/  UISETP.EQ.XOR UP1, UPT, UR11, 0xc, UP1 ;  /* 0x0000000c0b00788c */ /* 0x000fe40008f22a70 */
[----:B------:R-:W-:-:S04]  /*3060*/  USEL UR10, UR10, 0x1, UP0 ;  /* 0x000000010a0a7887 */ /* 0x000fc80008000000 */
[----:B------:R-:W-:Y:S02]  /*3070*/  UIADD3 UR9, UPT, UPT, UR10, 0x1, URZ ;  /* 0x000000010a097890 */ /* 0x000fe4000fffe0ff */
[----:B------:R-:W-:Y:S02]  /*3080*/  UISETP.NE.AND UP0, UPT, UR10, 0xc, UPT ;  /* 0x0000000c0a00788c */ /* 0x000fe4000bf05270 */
[----:B------:R-:W-:Y:S02]  /*3090*/  UISETP.EQ.XOR UP1, UPT, UR10, 0xc, UP1 ;  /* 0x0000000c0a00788c */ /* 0x000fe40008f22a70 */
[----:B------:R-:W-:Y:S01]  /*30a0*/  USEL UR9, UR9, 0x1, UP0 ;  /* 0x0000000109097887 */ /* 0x000fe20008000000 */
[----:B------:R-:W1:Y:S03]  /*30b0*/  S2UR UR10, SR_CgaCtaId ;  /* 0x00000000000a79c3 */ /* 0x000e660000008800 */
[----:B------:R-:W-:-:S02]  /*30c0*/  UIADD3 UR8, UPT, UPT, UR9, 0x1, URZ ;  /* 0x0000000109087890 */ /* 0x000fc4000fffe0ff */
        /* <DEDUP_REMOVED lines=14> */
[----:B------:R-:W-:-:S03]  /*31b0*/  USEL UR9, UR8, 0x1, UP0 ;  /* 0x0000000108097887 */ /* 0x000fc60008000000 */
[----:B------:R-:W-:Y:S01]  /*31c0*/  UMOV UR8, 0x400 ;  /* 0x0000040000087882 */ /* 0x000fe20000000000 */
[----:B------:R-:W-:Y:S02]  /*31d0*/  UISETP.EQ.XOR UP1, UPT, UR9, 0xc, UP1 ;  /* 0x0000000c0900788c */ /* 0x000fe40008f22a70 */
[----:B------:R-:W-:Y:S02]  /*31e0*/  UISETP.NE.AND UP0, UPT, UR9, 0xc, UPT ;  /* 0x0000000c0900788c */ /* 0x000fe4000bf05270 */
[----:B-1----:R-:W-:Y:S02]  /*31f0*/  ULEA UR8, UR10, UR8, 0x18 ;  /* 0x000000080a087291 */ /* 0x002fe4000f8ec0ff */
[----:B------:R-:W-:Y:S02]  /*3200*/  USEL UR10, URZ, 0x1, !UP1 ;  /* 0x00000001ff0a7887 */ /* 0x000fe4000c800000 */
[----:B------:R-:W-:-:S04]  /*3210*/  USEL UR9, UR9, URZ, UP0 ;  /* 0x000000ff09097287 */ /* 0x000fc80008000000 */
[----:B------:R-:W-:Y:S01]  /*3220*/  ULEA UR9, UR9, UR8, 0x3 ;  /* 0x0000000809097291 */ /* 0x000fe2000f8e18ff */
[----:B------:R-:W-:-:S04]  /*3230*/  LOP3.LUT R5, R5, UR10, RZ, 0x3c, !PT ;  /* 0x0000000a05057c12 */ /* 0x000fc8000f8e3cff */
[----:B------:R-:W-:-:S04]  /*3240*/  SHF.L.U32 R4, R5, 0x1f, RZ ;  /* 0x0000001f05047819 */ /* 0x000fc800000006ff */
[----:B------:R-:W1:Y:S02]  /*3250*/  SYNCS.PHASECHK.TRANS64.TRYWAIT P0, [UR9+0x70], R4 ;  /* 0x00007004ff0075a7 */ /* 0x000e640008001109 */
[----:B-1----:R-:W-:Y:S05]  /*3260*/  @!P0 BRA `(.L_x_34) ;  /* 0x0000009c00488947 */ /* 0x002fea0003800000 */
.L_x_89:
[----:B------:R-:W-:Y:S02]  /*3270*/  ELECT P0, URZ, PT ;  /* 0x0000000000ff782f */ /* 0x000fe40003800000 */
[----:B------:R-:W-:-:S11]  /*3280*/  SHF.L.U32 R4, R7, 0x1f, RZ ;  /* 0x0000001f07047819 */ /* 0x000fd600000006ff */
[----:B-1----:R-:W-:-:S04]  /*3290*/  @P0 IMAD.MOV.U32 R3, RZ, RZ, 0x4000 ;  /* 0x00004000ff030424 */ /* 0x002fc800078e00ff */
[----:B------:R1:W-:Y:S01]  /*32a0*/  @P0 SYNCS.ARRIVE.TRANS64 RZ, [UR9+0x10], R3 ;  /* 0x00001003ffff09a7 */ /* 0x0003e20008000009 */
[----:B------:R-:W2:Y:S02]  /*32b0*/  SYNCS.PHASECHK.TRANS64.TRYWAIT P0, [UR8+0x8], R4 ;  /* 0x00000804ff0075a7 */ /* 0x000ea40008001108 */
[----:B-12---:R-:W-:Y:S05]  /*32c0*/  @!P0 BRA `(.L_x_35) ;  /* 0x0000009c004c8947 */ /* 0x006fea0003800000 */
.L_x_91:
[----:B------:R-:W-:-:S13]  /*32d0*/  ELECT P0, URZ, PT ;  /* 0x0000000000ff782f */ /* 0x000fda0003800000 */
[----:B-1----:R-:W-:-:S04]  /*32e0*/  @P0 MOV R3, 0x4000 ;  /* 0x0000400000030802 */ /* 0x002fc80000000f00 */
[----:B------:R1:W-:Y:S03]  /*32f0*/  @P0 SYNCS.ARRIVE.TRANS64 RZ, [UR8], R3 ;  /* 0x00000003ffff09a7 */ /* 0x0003e60008000008 */
.L_x_5:
[----:B------:R-:W-:-:S13]  /*3300*/  ISETP.GT.AND P0, PT, R0, 0x3, PT ;  /* 0x000000030000780c */ /* 0x000fda0003f04270 */
[----:B------:R-:W-:Y:S05]  /*3310*/  @P0 BRA `(.L_x_3) ;  /* 0x00000078008c0947 */ /* 0x000fea0003800000 */
.L_x_36:
[----:B------:R-:W-:-:S08]  /*3320*/  NOP ;  /* 0x0000000000007918 */ /* 0x000fd00000000000 */
[----:B------:R-:W4:Y:S02]  /*3330*/  USETMAXREG.TRY_ALLOC.CTAPOOL UP0, 0xc0 ;  /* 0x000000c0000079c8 */ /* 0x000f240008000600 */
[----:B----4-:R-:W-:Y:S05]  /*3340*/  BRA.U !UP0, `(.L_x_36) ;  /* 0xfffffffd08f47547 */ /* 0x010fea000b83ffff */
[----:B--2---:R-:W2:Y:S01]  /*3350*/  LDCU UR8, c[0x0][0x60c] ;  /* 0x0000c180ff0877ac */ /* 0x004ea20008000800 */
[----:B------:R-:W-:Y:S01]  /*3360*/  HFMA2 R134, -RZ, RZ, 0, 5.9604644775390625e-08 ;  /* 0x00000001ff867431 */ /* 0x000fe200000001ff */
[----:B--2---:R-:W-:Y:S01]  /*3370*/  UISETP.GE.AND UP0, UPT, UR30, UR8, UPT ;  /* 0x000000081e00728c */ /* 0x004fe2000bf06270 */
[----:B------:R-:W-:Y:S08]  /*3380*/  BAR.SYNC.DEFER_BLOCKING 0x2, 0x120 ;  /* 0x0084800000007b1d */ /* 0x000ff00000010000 */
[----:B------:R-:W-:Y:S05]  /*3390*/  BRA.U UP0, `(.L_x_37) ;  /* 0x0000007900507547 */ /* 0x000fea000b800000 */
[----:B------:R-:W2:Y:S01]  /*33a0*/  S2UR UR8, SR_CgaCtaId ;  /* 0x00000000000879c3 */ /* 0x000ea20000008800 */
[----:B------:R-:W-:Y:S01]  /*33b0*/  UMOV UR9, 0x400 ;  /* 0x0000040000097882 */ /* 0x000fe20000000000 */
[----:B-1----:R-:W-:Y:S01]  /*33c0*/  MOV R3, 0x80000000 ;  /* 0x8000000000037802 */ /* 0x002fe20000000f00 */
[----:B------:R-:W1:Y:S01]  /*33d0*/  LDCU UR12, c[0x0][0x640] ;  /* 0x0000c800ff0c77ac */ /* 0x000e620008000800 */
[----:B------:R-:W4:Y:S01]  /*33e0*/  LDCU UR10, c[0x0][0x634] ;  /* 0x0000c680ff0a77ac */ /* 0x000f220008000800 */
[----:B-1----:R-:W-:Y:S02]  /*33f0*/  UIMAD.WIDE.U32 UR12, UR30, UR12, URZ ;  /* 0x0000000c1e0c72a5 */ /* 0x002fe4000f8e00ff */
[----:B--2---:R-:W-:Y:S01]  /*3400*/  ULEA UR8, UR8, UR9, 0x18 ;  /* 0x0000000908087291 */ /* 0x004fe2000f8ec0ff */
[----:B------:R-:W1:Y:S01]  /*3410*/  LDCU UR9, c[0x0][0x654] ;  /* 0x0000ca80ff0977ac */ /* 0x000e620008000800 */
[----:B---3--:R-:W-:-:S07]  /*3420*/  UIADD3 UR11, UPT, UPT, -UR13, UR30, URZ ;  /* 0x0000001e0d0b7290 */ /* 0x008fce000fffe1ff */
[----:B------:R-:W2:Y:S01]  /*3430*/  SYNCS.PHASECHK.TRANS64.TRYWAIT P0, [UR8+0x108], R3 ;  /* 0x00010803ff0075a7 */ /* 0x000ea20008001108 */
[----:B------:R-:W-:-:S04]  /*3440*/  USHF.R.U32.HI UR11, URZ, UR7, UR11 ;  /* 0x00000007ff0b7299 */ /* 0x000fc8000801160b */
[----:B------:R-:W-:-:S04]  /*3450*/  UIADD3 UR11, UPT, UPT, UR13, UR11, URZ ;  /* 0x0000000b0d0b7290 */ /* 0x000fc8000fffe0ff */
[----:B------:R-:W-:-:S04]  /*3460*/  USHF.R.U32.HI UR11, URZ, UR6, UR11 ;  /* 0x00000006ff0b7299 */ /* 0x000fc8000801160b */
[----:B-1----:R-:W-:Y:S01]  /*3470*/  UISETP.GE.AND UP0, UPT, UR11, UR9, UPT ;  /* 0x000000090b00728c */ /* 0x002fe2000bf06270 */
[----:B------:R-:W1:Y:S01]  /*3480*/  LDCU UR9, c[0x0][0x63c] ;  /* 0x0000c780ff0977ac */ /* 0x000e620008000800 */
[----:B------:R-:W-:-:S09]  /*3490*/  UIADD3 UR11, UPT, UPT, -UR11, URZ, URZ ;  /* 0x000000ff0b0b7290 */ /* 0x000fd2000fffe1ff */
[----:B----4-:R-:W3:Y:S01]  /*34a0*/  @UP0 LDCU UR10, c[0x0][0x64c] ;  /* 0x0000c980ff0a07ac */ /* 0x010ee20008000800 */
[----:B-1----:R-:W-:Y:S01]  /*34b0*/  UIMAD UR30, UR11, UR9, UR30 ;  /* 0x000000090b1e72a4 */ /* 0x002fe2000f8e021e */
[----:B--23--:R-:W-:Y:S11]  /*34c0*/  @!P0 BRA `(.L_x_38) ;  /* 0x0000009800e88947 */ /* 0x00cff60003800000 */
.L_x_93:
[----:B------:R-:W2:Y:S01]  /*34d0*/  SYNCS.PHASECHK.TRANS64.TRYWAIT P2, [UR8+0xd0], RZ ;  /* 0x0000d0ffff0075a7 */ /* 0x000ea20008041108 */
[----:B------:R-:W-:Y:S01]  /*34e0*/  UIMAD.WIDE.U32 UR10, UR30, UR10, URZ ;  /* 0x0000000a1e0a72a5 */ /* 0x000fe2000f8e00ff */
[C---:B------:R-:W-:Y:S01]  /*34f0*/  IMAD.U32 R85, R2.reuse, 0x10000, RZ ;  /* 0x0001000002557824 */ /* 0x040fe200078e00ff */
[----:B------:R-:W-:Y:S01]  /*3500*/  USEL UR9, UR15, UR4, !UP0 ;  /* 0x000000040f097287 */ /* 0x000fe2000c000000 */
[----:B------:R-:W-:Y:S01]  /*3510*/  LOP3.LUT R162, R2, 0x7f, RZ, 0xc0, !PT ;  /* 0x0000007f02a27812 */ /* 0x000fe200078ec0ff */
[----:B------:R-:W-:Y:S02]  /*3520*/  UIADD3 UR30, UPT, UPT, UR30, -UR11, URZ ;  /* 0x8000000b1e1e7290 */ /* 0x000fe4000fffe0ff */
[----:B------:R-:W-:Y:S01]  /*3530*/  ULOP3.LUT UR9, UR9, 0xff, URZ, 0xc0, !UPT ;  /* 0x000000ff09097892 */ /* 0x000fe2000f8ec0ff */
[----:B------:R-:W-:Y:S01]  /*3540*/  LOP3.LUT R85, R85, 0x600000, RZ, 0xc0, !PT ;  /* 0x0060000055557812 */ /* 0x000fe200078ec0ff */
[----:B------:R-:W-:Y:S02]  /*3550*/  USEL UR10, UR14, UR5, !UP0 ;  /* 0x000000050e0a7287 */ /* 0x000fe4000c000000 */
[----:B------:R-:W-:-:S02]  /*3560*/  USHF.R.U32.HI UR9, URZ, UR9, UR30 ;  /* 0x00000009ff097299 */ /* 0x000fc4000801161e */
[----:B------:R-:W-:Y:S02]  /*3570*/  ULOP3.LUT UR10, UR10, 0xff, URZ, 0xc0, !UPT ;  /* 0x000000ff0a0a7892 */ /* 0x000fe4000f8ec0ff */
[----:B------:R-:W-:Y:S01]  /*3580*/  UIADD3 UR9, UPT, UPT, UR11, UR9, URZ ;  /* 0x000000090b097290 */ /* 0x000fe2000fffe0ff */
[----:B------:R-:W3:Y:S03]  /*3590*/  LDC R161, c[0x0][0x38c] ;  /* 0x0000e300ffa17b82 */ /* 0x000ee60000000800 */
[----:B------:R-:W-:-:S03]  /*35a0*/  USHF.R.U32.HI UR10, URZ, UR10, UR9 ;  /* 0x0000000aff0a7299 */ /* 0x000fc60008011609 */
[----:B------:R-:W-:Y:S02]  /*35b0*/  R2UR UR9, R85 ;  /* 0x00000000550972ca */ /* 0x000fe400000e0000 */
[----:B------:R-:W4:Y:S08]  /*35c0*/  LDC R4, c[0x0][0x614] ;  /* 0x00018500ff047b82 */ /* 0x000f300000000800 */
[----:B-1----:R-:W1:Y:S01]  /*35d0*/  LDC R3, c[0x0][0x380] ;  /* 0x0000e000ff037b82 */ /* 0x002e620000000800 */
[----:B---3--:R-:W-:Y:S01]  /*35e0*/  IMAD.MOV R6, RZ, RZ, -R161 ;  /* 0x000000ffff067224 */ /* 0x008fe200078e0aa1 */
[C---:B------:R-:W-:Y:S01]  /*35f0*/  ISETP.GT.AND P0, PT, R161.reuse, RZ, PT ;  /* 0x000000ffa100720c */ /* 0x040fe20003f04270 */
[----:B------:R-:W-:-:S03]  /*3600*/  VIADD R8, R161, 0xffffffff ;  /* 0xffffffffa1087836 */ /* 0x000fc60000000000 */
[----:B------:R-:W-:Y:S02]  /*3610*/  SHF.R.S32.HI R6, RZ, 0x1f, R6 ;  /* 0x0000001fff067819 */ /* 0x000fe40000011406 */
[----:B------:R-:W-:Y:S01]  /*3620*/  SHF.R.S32.HI R5, RZ, 0x1f, R8 ;  /* 0x0000001fff057819 */ /* 0x000fe20000011408 */
[----:B----4-:R-:W-:Y:S01]  /*3630*/  VIADD R7, R4, -UR10 ;  /* 0x8000000a04077c36 */ /* 0x010fe20008000000 */
[----:B------:R-:W-:Y:S01]  /*3640*/  LEA.HI R113, R6, -R161, RZ, 0x7 ;  /* 0x800000a106717211 */ /* 0x000fe200078f38ff */
[----:B------:R-:W-:Y:S01]  /*3650*/  ULOP3.LUT UR10, URZ, UR10, URZ, 0x33, !UPT ;  /* 0x0000000aff0a7292 */ /* 0x000fe2000f8e33ff */
[----:B------:R-:W-:Y:S01]  /*3660*/  LEA.HI R5, R5, R8, RZ, 0x7 ;  /* 0x0000000805057211 */ /* 0x000fe200078f38ff */
[----:B------:R-:W-:Y:S01]  /*3670*/  IMAD.MOV.U32 R8, RZ, RZ, 0x0 ;  /* 0x00000000ff087424 */ /* 0x000fe200078e00ff */
[----:B------:R-:W-:Y:S01]  /*3680*/  SHF.R.S32.HI R113, RZ, 0x7, R113 ;  /* 0x00000007ff717819 */ /* 0x000fe20000011471 */
[----:B-1----:R-:W-:-:S04]  /*3690*/  IMAD.IADD R160, R161, 0x1, -R3 ;  /* 0x00000001a1a07824 */ /* 0x002fc800078e0a03 */
[----:B------:R-:W-:Y:S02]  /*36a0*/  IMAD.MOV R113, RZ, RZ, -R113 ;  /* 0x000000ffff717224 */ /* 0x000fe400078e0a71 */
[----:B------:R-:W-:-:S04]  /*36b0*/  IMAD R160, R7, 0x80, R160 ;  /* 0x0000008007a07824 */ /* 0x000fc800078e02a0 */
[----:B------:R-:W-:Y:S01]  /*36c0*/  IMAD.MOV R7, RZ, RZ, -R160 ;  /* 0x000000ffff077224 */ /* 0x000fe200078e0aa0 */
[C---:B------:R-:W-:Y:S01]  /*36d0*/  ISETP.GT.AND P1, PT, R160.reuse, RZ, PT ;  /* 0x000000ffa000720c */ /* 0x040fe20003f24270 */
[----:B------:R-:W-:-:S03]  /*36e0*/  VIADD R9, R160, 0xffffffff ;  /* 0xffffffffa0097836 */ /* 0x000fc60000000000 */
[----:B------:R-:W-:Y:S02]  /*36f0*/  SHF.R.S32.HI R7, RZ, 0x1f, R7 ;  /* 0x0000001fff077819 */ /* 0x000fe40000011407 */
[----:B------:R-:W-:Y:S02]  /*3700*/  SHF.R.S32.HI R6, RZ, 0x1f, R9 ;  /* 0x0000001fff067819 */ /* 0x000fe40000011409 */
[----:B------:R-:W-:Y:S02]  /*3710*/  LEA.HI R7, R7, -R160, RZ, 0x7 ;  /* 0x800000a007077211 */ /* 0x000fe400078f38ff */
[----:B------:R-:W-:Y:S01]  /*3720*/  LEA.HI R6, R6, R9, RZ, 0x7 ;  /* 0x0000000906067211 */ /* 0x000fe200078f38ff */
[----:B------:R-:W-:Y:S01]  /*3730*/  IMAD.MOV.U32 R9, RZ, RZ, 0x1 ;  /* 0x00000001ff097424 */ /* 0x000fe200078e00ff */
[----:B------:R-:W-:Y:S02]  /*3740*/  SHF.R.S32.HI R7, RZ, 0x7, R7 ;  /* 0x00000007ff077819 */ /* 0x000fe40000011407 */
[----:B------:R-:W-:Y:S01]  /*3750*/  LEA.HI.SX32 R6, R6, 0x1, 0x19 ;  /* 0x0000000106067811 */ /* 0x000fe200078fcaff */
[----:B------:R-:W-:-:S04]  /*3760*/  @P0 IMAD.HI R113, R5, 0x2000000, R8 ;  /* 0x0200000005710827 */ /* 0x000fc800078e0208 */
[----:B------:R-:W-:Y:S02]  /*3770*/  IMAD.MOV R7, RZ, RZ, -R7 ;  /* 0x000000ffff077224 */ /* 0x000fe400078e0a07 */
[----:B------:R-:W-:Y:S02]  /*3780*/  VIADD R5, R4, UR10 ;  /* 0x0000000a04057c36 */ /* 0x000fe40008000000 */
[----:B------:R-:W-:Y:S02]  /*3790*/  @!P1 IMAD.MOV.U32 R6, RZ, RZ, R7 ;  /* 0x000000ffff069224 */ /* 0x000fe400078e0007 */
[----:B------:R-:W-:-:S03]  /*37a0*/  IMAD R162, R5, 0x80, R162 ;  /* 0x0000008005a27824 */ /* 0x000fc600078e02a2 */
[----:B------:R-:W-:-:S05]  /*37b0*/  VIMNMX R113, PT, PT, R6, R113, PT ;  /* 0x0000007106717248 */ /* 0x000fca0003fe0100 */
[----:B------:R-:W-:-:S05]  /*37c0*/  VIADD R84, R113, 0xffffffff ;  /* 0xffffffff71547836 */ /* 0x000fca0000000000 */
[----:B------:R-:W-:-:S05]  /*37d0*/  VIMNMX R36, PT, PT, RZ, R84, !PT ;  /* 0x00000054ff247248 */ /* 0x000fca0007fe0100 */
[----:B------:R-:W-:Y:S01]  /*37e0*/  IMAD R36, R36, -0x80, R161 ;  /* 0xffffff8024247824 */ /* 0x000fe200078e02a1 */
[----:B--2---:R-:W-:Y:S06]  /*37f0*/  @!P2 BRA `(.L_x_39) ;  /* 0x00000098003ca947 */ /* 0x004fec0003800000 */
.L_x_95:
[----:B------:R-:W-:Y:S01]  /*3800*/  IADD3 R3, PT, PT, R36, -R3, R162 ;  /* 0x8000000324037210 */ /* 0x000fe20007ffe0a2 */
[----:B-1----:R-:W1:Y:S01]  /*3810*/  LDTM.x32 R4, tmem[UR9] ;  /* 0x00000009000479ee */ /* 0x002e6200082c0000 */
[----:B------:R-:W-:Y:S01]  /*3820*/  LOP3.LUT R86, R85, 0x20, RZ, 0xfc, !PT ;  /* 0x0000002055567812 */ /* 0x000fe200078efcff */
[----:B------:R-:W2:Y:S01]  /*3830*/  LDC R164, c[0x0][0x600] ;  /* 0x00018000ffa47b82 */ /* 0x000ea20000000800 */
[----:B------:R-:W-:Y:S01]  /*3840*/  VIADDMNMX R3, R3, 0x1, R36, PT ;  /* 0x0000000103037846 */ /* 0x000fe20003800124 */
[----:B------:R-:W-:Y:S01]  /*3850*/  VIADD R160, R160, 0xffffff80 ;  /* 0xffffff80a0a07836 */ /* 0x000fe20000000000 */
[----:B------:R-:W-:Y:S02]  /*3860*/  R2UR UR9, R86 ;  /* 0x00000000560972ca */ /* 0x000fe400000e0000 */
[C---:B------:R-:W-:Y:S01]  /*3870*/  LOP3.LUT R87, R85.reuse, 0x40, RZ, 0xfc, !PT ;  /* 0x0000004055577812 */ /* 0x040fe200078efcff */
[----:B------:R-:W-:Y:S01]  /*3880*/  IMAD.MOV R138, RZ, RZ, -R3 ;  /* 0x000000ffff8a7224 */ /* 0x000fe200078e0a03 */
[----:B------:R-:W-:Y:S01]  /*3890*/  LOP3.LUT R112, R85, 0x60, RZ, 0xfc, !PT ;  /* 0x0000006055707812 */ /* 0x000fe200078efcff */
[----:B------:R-:W-:-:S03]  /*38a0*/  IMAD.MOV.U32 R3, RZ, RZ, -0x1 ;  /* 0xffffffffff037424 */ /* 0x000fc600078e00ff */
[----:B------:R-:W-:-:S04]  /*38b0*/  VIADDMNMX R36, R138, 0x20, RZ, !PT ;  /* 0x000000208a247846 */ /* 0x000fc800078001ff */
[----:B------:R-:W-:Y:S01]  /*38c0*/  SHF.R.U32.HI R36, RZ, R36, R3 ;  /* 0x00000024ff247219 */ /* 0x000fe20000011603 */
[----:B------:R-:W3:Y:S01]  /*38d0*/  LDTM.x32 R52, tmem[UR9] ;  /* 0x00000009003479ee */ /* 0x000ee200082c0000 */
[----:B------:R-:W-:Y:S02]  /*38e0*/  R2UR UR9, R87 ;  /* 0x00000000570972ca */ /* 0x000fe400000e0000 */
[----:B------:R-:W-:-:S05]  /*38f0*/  R2P PR, R36, 0x7e ;  /* 0x0000007e24007804 */ /* 0x000fca0000000000 */
[----:B-1----:R-:W-:Y:S02]  /*3900*/  SEL R99, R5, 0xff800000, P1 ;  /* 0xff80000005637807 */ /* 0x002fe40000800000 */
[----:B------:R-:W-:Y:S02]  /*3910*/  SEL R88, R6, 0xff800000, P2 ;  /* 0xff80000006587807 */ /* 0x000fe40001000000 */
[----:B------:R-:W-:Y:S02]  /*3920*/  SEL R89, R7, 0xff800000, P3 ;  /* 0xff80000007597807 */ /* 0x000fe40001800000 */
[----:B------:R-:W-:Y:S02]  /*3930*/  SEL R90, R8, 0xff800000, P4 ;  /* 0xff800000085a7807 */ /* 0x000fe40002000000 */
[----:B------:R-:W-:Y:S02]  /*3940*/  SEL R91, R9, 0xff800000, P5 ;  /* 0xff800000095b7807 */ /* 0x000fe40002800000 */
[----:B------:R-:W-:-:S02]  /*3950*/  SEL R102, R10, 0xff800000, P6 ;  /* 0xff8000000a667807 */ /* 0x000fc40003000000 */
[C---:B------:R-:W-:Y:S02]  /*3960*/  R2P PR, R36.reuse.B1, 0x7f ;  /* 0x0000007f24007804 */ /* 0x040fe40000001000 */
[----:B------:R-:W-:Y:S02]  /*3970*/  LOP3.LUT R5, R36, 0x1, RZ, 0xc0, !PT ;  /* 0x0000000124057812 */ /* 0x000fe400078ec0ff */
[----:B------:R-:W-:Y:S02]  /*3980*/  VIADDMNMX R6, R138, 0x60, RZ, !PT ;  /* 0x000000608a067846 */ /* 0x000fe400078001ff */
[----:B------:R-:W-:Y:S02]  /*3990*/  SEL R92, R12, 0xff800000, P0 ;  /* 0xff8000000c5c7807 */ /* 0x000fe40000000000 */
[----:B------:R-:W-:Y:S02]  /*39a0*/  SEL R93, R13, 0xff800000, P1 ;  /* 0xff8000000d5d7807 */ /* 0x000fe40000800000 */
[----:B------:R-:W-:-:S02]  /*39b0*/  SEL R94, R14, 0xff800000, P2 ;  /* 0xff8000000e5e7807 */ /* 0x000fc40001000000 */
[----:B------:R-:W-:Y:S02]  /*39c0*/  SEL R95, R15, 0xff800000, P3 ;  /* 0xff8000000f5f7807 */ /* 0x000fe40001800000 */
[----:B------:R-:W-:Y:S02]  /*39d0*/  SEL R96, R16, 0xff800000, P4 ;  /* 0xff80000010607807 */ /* 0x000fe40002000000 */
[----:B------:R-:W-:Y:S02]  /*39e0*/  SEL R97, R17, 0xff800000, P5 ;  /* 0xff80000011617807 */ /* 0x000fe40002800000 */
[----:B------:R-:W-:Y:S02]  /*39f0*/  SEL R108, R18, 0xff800000, P6 ;  /* 0xff800000126c7807 */ /* 0x000fe40003000000 */
[----:B------:R-:W-:Y:S02]  /*3a00*/  R2P PR, R36.B2, 0x7f ;  /* 0x0000007f24007804 */ /* 0x000fe40000002000 */
[----:B------:R-:W-:-:S03]  /*3a10*/  SHF.R.U32.HI R139, RZ, R6, R3 ;  /* 0x00000006ff8b7219 */ /* 0x000fc60000011603 */
[----:B------:R-:W-:Y:S02]  /*3a20*/  SEL R100, R20, 0xff800000, P0 ;  /* 0xff80000014647807 */ /* 0x000fe40000000000 */
[----:B------:R-:W-:Y:S02]  /*3a30*/  SEL R101, R21, 0xff800000, P1 ;  /* 0xff80000015657807 */ /* 0x000fe40000800000 */
[----:B------:R-:W-:Y:S02]  /*3a40*/  SEL R104, R22, 0xff800000, P2 ;  /* 0xff80000016687807 */ /* 0x000fe40001000000 */
[----:B------:R-:W-:Y:S02]  /*3a50*/  SEL R105, R23, 0xff800000, P3 ;  /* 0xff80000017697807 */ /* 0x000fe40001800000 */
[----:B------:R-:W-:Y:S02]  /*3a60*/  SEL R106, R24, 0xff800000, P4 ;  /* 0xff800000186a7807 */ /* 0x000fe40002000000 */
[----:B------:R-:W-:-:S02]  /*3a70*/  SEL R107, R25, 0xff800000, P5 ;  /* 0xff800000196b7807 */ /* 0x000fc40002800000 */
[----:B------:R-:W-:Y:S02]  /*3a80*/  SEL R114, R26, 0xff800000, P6 ;  /* 0xff8000001a727807 */ /* 0x000fe40003000000 */
[----:B------:R-:W-:-:S05]  /*3a90*/  R2P PR, R36.B3, 0x7f ;  /* 0x0000007f24007804 */ /* 0x000fca0000003000 */
[----:B------:R-:W-:Y:S02]  /*3aa0*/  SEL R110, R28, 0xff800000, P0 ;  /* 0xff8000001c6e7807 */ /* 0x000fe40000000000 */
[----:B------:R-:W-:Y:S02]  /*3ab0*/  ISETP.NE.U32.AND P0, PT, R5, 0x1, PT ;  /* 0x000000010500780c */ /* 0x000fe40003f05070 */
[----:B------:R-:W-:Y:S02]  /*3ac0*/  SEL R111, R29, 0xff800000, P1 ;  /* 0xff8000001d6f7807 */ /* 0x000fe40000800000 */
[----:B------:R-:W-:Y:S02]  /*3ad0*/  LOP3.LUT P1, RZ, R36, 0x80, RZ, 0xc0, !PT ;  /* 0x0000008024ff7812 */ /* 0x000fe4000782c0ff */
[----:B------:R-:W-:Y:S02]  /*3ae0*/  SEL R98, R4, 0xff800000, !P0 ;  /* 0xff80000004627807 */ /* 0x000fe40004000000 */
[----:B------:R-:W-:-:S02]  /*3af0*/  LOP3.LUT P0, RZ, R36, 0x8000, RZ, 0xc0, !PT ;  /* 0x0000800024ff7812 */ /* 0x000fc4000780c0ff */
[----:B------:R-:W-:Y:S02]  /*3b00*/  VIADDMNMX R4, R138, 0x40, RZ, !PT ;  /* 0x000000408a047846 */ /* 0x000fe400078001ff */
[----:B------:R-:W-:Y:S02]  /*3b10*/  SEL R103, R11, 0xff800000, P1 ;  /* 0xff8000000b677807 */ /* 0x000fe40000800000 */
[C---:B------:R-:W-:Y:S02]  /*3b20*/  LOP3.LUT P1, RZ, R36.reuse, 0x800000, RZ, 0xc0, !PT ;  /* 0x0080000024ff7812 */ /* 0x040fe4000782c0ff */
[----:B------:R-:W-:Y:S02]  /*3b30*/  SEL R109, R19, 0xff800000, P0 ;  /* 0xff800000136d7807 */ /* 0x000fe40000000000 */
[----:B------:R-:W-:Y:S02]  /*3b40*/  ISETP.GT.AND P0, PT, R36, -0x1, PT ;  /* 0xffffffff2400780c */ /* 0x000fe40003f04270 */
[----:B------:R-:W-:-:S02]  /*3b50*/  SHF.R.U32.HI R4, RZ, R4, R3 ;  /* 0x00000004ff047219 */ /* 0x000fc40000011603 */
[----:B------:R-:W-:Y:S02]  /*3b60*/  SEL R115, R27, 0xff800000, P1 ;  /* 0xff8000001b737807 */ /* 0x000fe40000800000 */
[----:B------:R-:W-:Y:S02]  /*3b70*/  SEL R116, R30, 0xff800000, P2 ;  /* 0xff8000001e747807 */ /* 0x000fe40001000000 */
[----:B------:R-:W-:Y:S02]  /*3b80*/  SEL R117, R31, 0xff800000, P3 ;  /* 0xff8000001f757807 */ /* 0x000fe40001800000 */
[----:B------:R-:W-:Y:S02]  /*3b90*/  SEL R118, R32, 0xff800000, P4 ;  /* 0xff80000020767807 */ /* 0x000fe40002000000 */
[----:B------:R-:W-:Y:S02]  /*3ba0*/  SEL R119, R33, 0xff800000, P5 ;  /* 0xff80000021777807 */ /* 0x000fe40002800000 */
[----:B------:R-:W-:-:S02]  /*3bb0*/  SEL R120, R34, 0xff800000, P6 ;  /* 0xff80000022787807 */ /* 0x000fc40003000000 */
[----:B------:R-:W-:Y:S02]  /*3bc0*/  R2P PR, R4, 0x7e ;  /* 0x0000007e04007804 */ /* 0x000fe40000000000 */
[----:B------:R-:W-:Y:S02]  /*3bd0*/  SEL R121, R35, 0xff800000, !P0 ;  /* 0xff80000023797807 */ /* 0x000fe40004000000 */
[----:B------:R-:W1:Y:S01]  /*3be0*/  LDTM.x32 R20, tmem[UR9] ;  /* 0x00000009001479ee */ /* 0x000e6200082c0000 */
[----:B---3--:R-:W-:Y:S02]  /*3bf0*/  SEL R53, R53, 0xff800000, P1 ;  /* 0xff80000035357807 */ /* 0x008fe40000800000 */
[----:B------:R-:W-:Y:S02]  /*3c00*/  SEL R54, R54, 0xff800000, P2 ;  /* 0xff80000036367807 */ /* 0x000fe40001000000 */
[----:B------:R-:W-:Y:S02]  /*3c10*/  SEL R55, R55, 0xff800000, P3 ;  /* 0xff80000037377807 */ /* 0x000fe40001800000 */
[----:B------:R-:W-:-:S02]  /*3c20*/  SEL R56, R56, 0xff800000, P4 ;  /* 0xff80000038387807 */ /* 0x000fc40002000000 */
[----:B------:R-:W-:Y:S02]  /*3c30*/  SEL R57, R57, 0xff800000, P5 ;  /* 0xff80000039397807 */ /* 0x000fe40002800000 */
[----:B------:R-:W-:Y:S02]  /*3c40*/  SEL R58, R58, 0xff800000, P6 ;  /* 0xff8000003a3a7807 */ /* 0x000fe40003000000 */
[C---:B------:R-:W-:Y:S02]  /*3c50*/  R2P PR, R4.reuse.B1, 0x7f ;  /* 0x0000007f04007804 */ /* 0x040fe40000001000 */
[----:B------:R-:W-:Y:S02]  /*3c60*/  LOP3.LUT R5, R4, 0x1, RZ, 0xc0, !PT ;  /* 0x0000000104057812 */ /* 0x000fe400078ec0ff */
[----:B------:R-:W-:Y:S02]  /*3c70*/  R2UR UR9, R112 ;  /* 0x00000000700972ca */ /* 0x000fe400000e0000 */
[----:B------:R-:W-:-:S02]  /*3c80*/  SEL R60, R60, 0xff800000, P0 ;  /* 0xff8000003c3c7807 */ /* 0x000fc40000000000 */
[----:B------:R-:W-:Y:S02]  /*3c90*/  SEL R61, R61, 0xff800000, P1 ;  /* 0xff8000003d3d7807 */ /* 0x000fe40000800000 */
[----:B------:R-:W-:Y:S02]  /*3ca0*/  SEL R62, R62, 0xff800000, P2 ;  /* 0xff8000003e3e7807 */ /* 0x000fe40001000000 */
[----:B------:R-:W-:Y:S02]  /*3cb0*/  SEL R63, R63, 0xff800000, P3 ;  /* 0xff8000003f3f7807 */ /* 0x000fe40001800000 */
[----:B------:R-:W-:Y:S02]  /*3cc0*/  SEL R64, R64, 0xff800000, P4 ;  /* 0xff80000040407807 */ /* 0x000fe40002000000 */
[----:B------:R-:W-:Y:S02]  /*3cd0*/  SEL R65, R65, 0xff800000, P5 ;  /* 0xff80000041417807 */ /* 0x000fe40002800000 */
[----:B------:R-:W-:-:S02]  /*3ce0*/  SEL R66, R66, 0xff800000, P6 ;  /* 0xff80000042427807 */ /* 0x000fc40003000000 */
[----:B------:R-:W-:Y:S02]  /*3cf0*/  R2P PR, R4.B2, 0x7f ;  /* 0x0000007f04007804 */ /* 0x000fe40000002000 */
[----:B------:R-:W-:-:S03]  /*3d00*/  VIADDMNMX R138, R138, 0x80, RZ, !PT ;  /* 0x000000808a8a7846 */ /* 0x000fc600078001ff */
[----:B------:R-:W-:Y:S02]  /*3d10*/  SEL R68, R68, 0xff800000, P0 ;  /* 0xff80000044447807 */ /* 0x000fe40000000000 */
[----:B------:R-:W-:Y:S02]  /*3d20*/  SEL R69, R69, 0xff800000, P1 ;  /* 0xff80000045457807 */ /* 0x000fe40000800000 */
[----:B------:R-:W-:Y:S02]  /*3d30*/  SEL R70, R70, 0xff800000, P2 ;  /* 0xff80000046467807 */ /* 0x000fe40001000000 */
[----:B------:R-:W-:Y:S02]  /*3d40*/  SEL R71, R71, 0xff800000, P3 ;  /* 0xff80000047477807 */ /* 0x000fe40001800000 */
[----:B------:R-:W-:Y:S02]  /*3d50*/  SEL R72, R72, 0xff800000, P4 ;  /* 0xff80000048487807 */ /* 0x000fe40002000000 */
[----:B------:R-:W-:-:S02]  /*3d60*/  SEL R73, R73, 0xff800000, P5 ;  /* 0xff80000049497807 */ /* 0x000fc40002800000 */
[----:B------:R-:W-:Y:S02]  /*3d70*/  SEL R74, R74, 0xff800000, P6 ;  /* 0xff8000004a4a7807 */ /* 0x000fe40003000000 */
[----:B------:R-:W-:Y:S02]  /*3d80*/  R2P PR, R4.B3, 0x7f ;  /* 0x0000007f04007804 */ /* 0x000fe40000003000 */
[----:B------:R-:W-:-:S03]  /*3d90*/  SHF.R.U32.HI R3, RZ, R138, R3 ;  /* 0x0000008aff037219 */ /* 0x000fc60000011603 */
[----:B------:R-:W-:Y:S02]  /*3da0*/  SEL R76, R76, 0xff800000, P0 ;  /* 0xff8000004c4c7807 */ /* 0x000fe40000000000 */
[----:B------:R-:W-:Y:S02]  /*3db0*/  ISETP.NE.U32.AND P0, PT, R5, 0x1, PT ;  /* 0x000000010500780c */ /* 0x000fe40003f05070 */
[----:B------:R-:W-:Y:S02]  /*3dc0*/  SEL R77, R77, 0xff800000, P1 ;  /* 0xff8000004d4d7807 */ /* 0x000fe40000800000 */
[----:B------:R-:W-:Y:S02]  /*3dd0*/  LOP3.LUT P1, RZ, R4, 0x80, RZ, 0xc0, !PT ;  /* 0x0000008004ff7812 */ /* 0x000fe4000782c0ff */
[----:B------:R-:W-:Y:S02]  /*3de0*/  SEL R52, R52, 0xff800000, !P0 ;  /* 0xff80000034347807 */ /* 0x000fe40004000000 */
[----:B------:R-:W-:-:S02]  /*3df0*/  LOP3.LUT P0, RZ, R4, 0x8000, RZ, 0xc0, !PT ;  /* 0x0000800004ff7812 */ /* 0x000fc4000780c0ff */
[----:B------:R-:W-:Y:S02]  /*3e00*/  SEL R59, R59, 0xff800000, P1 ;  /* 0xff8000003b3b7807 */ /* 0x000fe40000800000 */
[C---:B------:R-:W-:Y:S02]  /*3e10*/  LOP3.LUT P1, RZ, R4.reuse, 0x800000, RZ, 0xc0, !PT ;  /* 0x0080000004ff7812 */ /* 0x040fe4000782c0ff */
[----:B------:R-:W-:Y:S02]  /*3e20*/  SEL R67, R67, 0xff800000, P0 ;  /* 0xff80000043437807 */ /* 0x000fe40000000000 */
[----:B------:R-:W-:Y:S02]  /*3e30*/  ISETP.GT.AND P0, PT, R4, -0x1, PT ;  /* 0xffffffff0400780c */ /* 0x000fe40003f04270 */
[----:B------:R-:W-:Y:S02]  /*3e40*/  SEL R75, R75, 0xff800000, P1 ;  /* 0xff8000004b4b7807 */ /* 0x000fe40000800000 */
[----:B------:R-:W-:-:S02]  /*3e50*/  SEL R78, R78, 0xff800000, P2 ;  /* 0xff8000004e4e7807 */ /* 0x000fc40001000000 */
[----:B------:R-:W-:Y:S02]  /*3e60*/  SEL R79, R79, 0xff800000, P3 ;  /* 0xff8000004f4f7807 */ /* 0x000fe40001800000 */
[----:B------:R-:W-:Y:S02]  /*3e70*/  SEL R80, R80, 0xff800000, P4 ;  /* 0xff80000050507807 */ /* 0x000fe40002000000 */
[----:B------:R-:W-:Y:S02]  /*3e80*/  SEL R81, R81, 0xff800000, P5 ;  /* 0xff80000051517807 */ /* 0x000fe40002800000 */
[----:B------:R-:W-:Y:S02]  /*3e90*/  SEL R82, R82, 0xff800000, P6 ;  /* 0xff80000052527807 */ /* 0x000fe40003000000 */
[----:B------:R-:W-:Y:S02]  /*3ea0*/  R2P PR, R139, 0x7e ;  /* 0x0000007e8b007804 */ /* 0x000fe40000000000 */
[----:B------:R-:W-:-:S02]  /*3eb0*/  SEL R83, R83, 0xff800000, !P0 ;  /* 0xff80000053537807 */ /* 0x000fc40004000000 */
[----:B------:R-:W-:Y:S02]  /*3ec0*/  LOP3.LUT R4, R139, 0x1, RZ, 0xc0, !PT ;  /* 0x000000018b047812 */ /* 0x000fe400078ec0ff */
[----:B-1----:R-:W-:Y:S02]  /*3ed0*/  SEL R129, R21, 0xff800000, P1 ;  /* 0xff80000015817807 */ /* 0x002fe40000800000 */
[----:B------:R-:W-:Y:S02]  /*3ee0*/  SEL R122, R22, 0xff800000, P2 ;  /* 0xff800000167a7807 */ /* 0x000fe40001000000 */
[----:B------:R-:W-:Y:S02]  /*3ef0*/  SEL R123, R23, 0xff800000, P3 ;  /* 0xff800000177b7807 */ /* 0x000fe40001800000 */
[----:B------:R-:W-:Y:S02]  /*3f00*/  SEL R124, R24, 0xff800000, P4 ;  /* 0xff800000187c7807 */ /* 0x000fe40002000000 */
[----:B------:R-:W-:-:S02]  /*3f10*/  SEL R125, R25, 0xff800000, P5 ;  /* 0xff800000197d7807 */ /* 0x000fc40002800000 */
[----:B------:R-:W-:Y:S02]  /*3f20*/  SEL R132, R26, 0xff800000, P6 ;  /* 0xff8000001a847807 */ /* 0x000fe40003000000 */
[----:B------:R-:W-:-:S05]  /*3f30*/  R2P PR, R139.B1, 0x7f ;  /* 0x0000007f8b007804 */ /* 0x000fca0000001000 */
        /* <DEDUP_REMOVED lines=11> */
[----:B------:R-:W-:Y:S02]  /*3ff0*/  SEL R128, R20, 0xff800000, !P0 ;  /* 0xff80000014807807 */ /* 0x000fe40004000000 */
[----:B------:R-:W-:Y:S02]  /*4000*/  LOP3.LUT P0, RZ, R139, 0x80, RZ, 0xc0, !PT ;  /* 0x000000808bff7812 */ /* 0x000fe4000780c0ff */
[----:B------:R-:W-:-:S02]  /*4010*/  SEL R150, R38, 0xff800000, P2 ;  /* 0xff80000026967807 */ /* 0x000fc40001000000 */
[----:B------:R-:W-:Y:S02]  /*4020*/  SEL R133, R27, 0xff800000, P0 ;  /* 0xff8000001b857807 */ /* 0x000fe40000000000 */
[----:B------:R-:W-:Y:S02]  /*4030*/  LOP3.LUT P0, RZ, R139, 0x8000, RZ, 0xc0, !PT ;  /* 0x000080008bff7812 */ /* 0x000fe4000780c0ff */
[----:B------:R-:W-:Y:S02]  /*4040*/  SEL R151, R39, 0xff800000, P3 ;  /* 0xff80000027977807 */ /* 0x000fe40001800000 */
[----:B------:R-:W-:Y:S02]  /*4050*/  SEL R137, R35, 0xff800000, P0 ;  /* 0xff80000023897807 */ /* 0x000fe40000000000 */
[----:B------:R-:W1:Y:S01]  /*4060*/  LDTM.x32 R4, tmem[UR9] ;  /* 0x00000009000479ee */ /* 0x000e6200082c0000 */
[----:B------:R-:W-:Y:S02]  /*4070*/  LOP3.LUT P0, RZ, R139, 0x800000, RZ, 0xc0, !PT ;  /* 0x008000008bff7812 */ /* 0x000fe4000780c0ff */
[----:B------:R-:W-:-:S02]  /*4080*/  SEL R144, R40, 0xff800000, P4 ;  /* 0xff80000028907807 */ /* 0x000fc40002000000 */
[----:B------:R-:W-:Y:S02]  /*4090*/  SEL R43, R43, 0xff800000, P0 ;  /* 0xff8000002b2b7807 */ /* 0x000fe40000000000 */
[----:B------:R-:W-:Y:S02]  /*40a0*/  SEL R145, R41, 0xff800000, P5 ;  /* 0xff80000029917807 */ /* 0x000fe40002800000 */
[----:B------:R-:W-:Y:S02]  /*40b0*/  SEL R42, R42, 0xff800000, P6 ;  /* 0xff8000002a2a7807 */ /* 0x000fe40003000000 */
[----:B------:R-:W-:Y:S02]  /*40c0*/  R2P PR, R139.B3, 0x7f ;  /* 0x0000007f8b007804 */ /* 0x000fe40000003000 */
[----:B------:R-:W-:-:S03]  /*40d0*/  R2UR UR9, R87 ;  /* 0x00000000570972ca */ /* 0x000fc600000e0000 */
[----:B------:R-:W-:Y:S02]  /*40e0*/  SEL R138, R44, 0xff800000, P0 ;  /* 0xff8000002c8a7807 */ /* 0x000fe40000000000 */
[----:B------:R-:W-:Y:S02]  /*40f0*/  ISETP.GT.AND P0, PT, R139, -0x1, PT ;  /* 0xffffffff8b00780c */ /* 0x000fe40003f04270 */
[----:B------:R-:W-:Y:S02]  /*4100*/  SEL R139, R45, 0xff800000, P1 ;  /* 0xff8000002d8b7807 */ /* 0x000fe40000800000 */
[----:B------:R-:W-:Y:S02]  /*4110*/  SEL R142, R46, 0xff800000, P2 ;  /* 0xff8000002e8e7807 */ /* 0x000fe40001000000 */
[----:B------:R-:W-:Y:S02]  /*4120*/  SEL R143, R47, 0xff800000, P3 ;  /* 0xff8000002f8f7807 */ /* 0x000fe40001800000 */
[----:B------:R-:W-:-:S02]  /*4130*/  SEL R48, R48, 0xff800000, P4 ;  /* 0xff80000030307807 */ /* 0x000fc40002000000 */
[----:B------:R-:W-:Y:S02]  /*4140*/  SEL R49, R49, 0xff800000, P5 ;  /* 0xff80000031317807 */ /* 0x000fe40002800000 */
[----:B------:R-:W-:Y:S02]  /*4150*/  SEL R50, R50, 0xff800000, P6 ;  /* 0xff80000032327807 */ /* 0x000fe40003000000 */
[----:B------:R-:W-:Y:S02]  /*4160*/  R2P PR, R3, 0x7e ;  /* 0x0000007e03007804 */ /* 0x000fe40000000000 */
[----:B------:R-:W-:-:S03]  /*4170*/  SEL R51, R51, 0xff800000, !P0 ;  /* 0xff80000033337807 */ /* 0x000fc60004000000 */
        /* <DEDUP_REMOVED lines=8> */
[----:B------:R-:W-:Y:S02]  /*4200*/  FMNMX R6, R90, R91, !PT ;  /* 0x0000005b5a067209 */ /* 0x000fe40007800000 */
        /* <DEDUP_REMOVED lines=8> */
[----:B------:R-:W-:-:S03]  /*4290*/  FMNMX3 R6, R6, R96, R97, !PT ;  /* 0x0000006006067276 */ /* 0x000fc60007800061 */
        /* <DEDUP_REMOVED lines=10> */
[----:B------:R-:W-:Y:S02]  /*4340*/  LOP3.LUT P0, RZ, R3, 0x800000, RZ, 0xc0, !PT ;  /* 0x0080000003ff7812 */ /* 0x000fe4000780c0ff */
[----:B------:R-:W-:-:S02]  /*4350*/  SEL R24, R24, 0xff800000, P4 ;  /* 0xff80000018187807 */ /* 0x000fc40002000000 */
[----:B------:R-:W-:Y:S02]  /*4360*/  SEL R27, R27, 0xff800000, P0 ;  /* 0xff8000001b1b7807 */ /* 0x000fe40000000000 */
[----:B------:R-:W-:Y:S02]  /*4370*/  SEL R25, R25, 0xff800000, P5 ;  /* 0xff80000019197807 */ /* 0x000fe40002800000 */
[----:B------:R-:W-:Y:S02]  /*4380*/  SEL R26, R26, 0xff800000, P6 ;  /* 0xff8000001a1a7807 */ /* 0x000fe40003000000 */
[----:B------:R-:W-:Y:S02]  /*4390*/  R2P PR, R3.B3, 0x7f ;  /* 0x0000007f03007804 */ /* 0x000fe40000003000 */
[----:B------:R-:W-:Y:S02]  /*43a0*/  FMNMX R4, R98, R99, !PT ;  /* 0x0000006362047209 */ /* 0x000fe40007800000 */
[----:B------:R-:W-:-:S02]  /*43b0*/  FMNMX R5, R102, R103, !PT ;  /* 0x0000006766057209 */ /* 0x000fc40007800000 */
[----:B------:R-:W-:Y:S02]  /*43c0*/  SEL R154, R28, 0xff800000, P0 ;  /* 0xff8000001c9a7807 */ /* 0x000fe40000000000 */
[----:B------:R-:W-:Y:S02]  /*43d0*/  ISETP.GT.AND P0, PT, R3, -0x1, PT ;  /* 0xffffffff0300780c */ /* 0x000fe40003f04270 */
[----:B------:R-:W-:Y:S02]  /*43e0*/  FMNMX R3, R88, R89, !PT ;  /* 0x0000005958037209 */ /* 0x000fe40007800000 */
[----:B------:R-:W-:Y:S02]  /*43f0*/  FMNMX3 R4, R4, R92, R93, !PT ;  /* 0x0000005c04047276 */ /* 0x000fe4000780005d */
[----:B------:R-:W-:Y:S02]  /*4400*/  FMNMX3 R3, R3, R94, R95, !PT ;  /* 0x0000005e03037276 */ /* 0x000fe4000780005f */
[----:B------:R-:W-:-:S02]  /*4410*/  FMNMX3 R4, R4, R100, R101, !PT ;  /* 0x0000006404047276 */ /* 0x000fc40007800065 */
[----:B------:R-:W-:Y:S02]  /*4420*/  FMNMX3 R3, R3, R104, R105, !PT ;  /* 0x0000006803037276 */ /* 0x000fe40007800069 */
[----:B------:R-:W-:Y:S02]  /*4430*/  FMNMX3 R5, R5, R108, R109, !PT ;  /* 0x0000006c05057276 */ /* 0x000fe4000780006d */
[----:B------:R-:W-:Y:S02]  /*4440*/  FMNMX3 R4, R4, R110, R111, !PT ;  /* 0x0000006e04047276 */ /* 0x000fe4000780006f */
        /* <DEDUP_REMOVED lines=43> */
[----:B------:R-:W-:Y:S02]  /*4700*/  SEL R155, R29, 0xff800000, P1 ;  /* 0xff8000001d9b7807 */ /* 0x000fe40000800000 */
[----:B------:R-:W-:-:S02]  /*4710*/  SEL R156, R30, 0xff800000, P2 ;  /* 0xff8000001e9c7807 */ /* 0x000fc40001000000 */
[----:B------:R-:W-:Y:S02]  /*4720*/  SEL R157, R31, 0xff800000, P3 ;  /* 0xff8000001f9d7807 */ /* 0x000fe40001800000 */
[----:B------:R-:W-:Y:S02]  /*4730*/  FMNMX3 R4, R4, R20, R21, !PT ;  /* 0x0000001404047276 */ /* 0x000fe40007800015 */
[----:B------:R-:W-:Y:S02]  /*4740*/  FMNMX3 R3, R3, R22, R23, !PT ;  /* 0x0000001603037276 */ /* 0x000fe40007800017 */
[----:B------:R-:W-:Y:S02]  /*4750*/  FMNMX3 R6, R6, R148, R149, !PT ;  /* 0x0000009406067276 */ /* 0x000fe40007800095 */
[----:B------:R-:W-:Y:S02]  /*4760*/  FMNMX3 R5, R5, R152, R153, !PT ;  /* 0x0000009805057276 */ /* 0x000fe40007800099 */
[----:B------:R-:W-:-:S02]  /*4770*/  SEL R35, R35, 0xff800000, !P0 ;  /* 0xff80000023237807 */ /* 0x000fc40004000000 */
[----:B------:R-:W-:Y:S02]  /*4780*/  SEL R158, R32, 0xff800000, P4 ;  /* 0xff800000209e7807 */ /* 0x000fe40002000000 */
[----:B------:R-:W-:Y:S02]  /*4790*/  SEL R159, R33, 0xff800000, P5 ;  /* 0xff800000219f7807 */ /* 0x000fe40002800000 */
[----:B------:R-:W-:Y:S02]  /*47a0*/  SEL R34, R34, 0xff800000, P6 ;  /* 0xff80000022227807 */ /* 0x000fe40003000000 */
[----:B------:R-:W-:Y:S02]  /*47b0*/  FMNMX3 R4, R4, R154, R155, !PT ;  /* 0x0000009a04047276 */ /* 0x000fe4000780009b */
[----:B------:R-:W-:Y:S02]  /*47c0*/  FMNMX3 R3, R3, R156, R157, !PT ;  /* 0x0000009c03037276 */ /* 0x000fe4000780009d */
[----:B------:R-:W-:-:S02]  /*47d0*/  FMNMX3 R6, R6, R24, R25, !PT ;  /* 0x0000001806067276 */ /* 0x000fc40007800019 */
[----:B------:R-:W-:Y:S02]  /*47e0*/  FMNMX3 R5, R5, R26, R27, !PT ;  /* 0x0000001a05057276 */ /* 0x000fe4000780001b */
[----:B------:R-:W-:Y:S02]  /*47f0*/  FMNMX R3, R4, R3, !PT ;  /* 0x0000000304037209 */ /* 0x000fe40007800000 */
[----:B------:R-:W-:Y:S02]  /*4800*/  FMNMX3 R6, R6, R158, R159, !PT ;  /* 0x0000009e06067276 */ /* 0x000fe4000780009f */
[----:B------:R-:W-:-:S04]  /*4810*/  FMNMX3 R5, R5, R34, R35, !PT ;  /* 0x0000002205057276 */ /* 0x000fc80007800023 */
[----:B------:R-:W-:-:S04]  /*4820*/  FMNMX3 R163, R3, R6, R5, !PT ;  /* 0x0000000603a37276 */ /* 0x000fc80007800005 */
[----:B------:R-:W-:-:S04]  /*4830*/  FSETP.NEU.AND P0, PT, R163, -INF , PT ;  /* 0xff800000a300780b */ /* 0x000fc80003f0d000 */
[----:B------:R-:W-:Y:S02]  /*4840*/  FSEL R165, R163, RZ, P0 ;  /* 0x000000ffa3a57208 */ /* 0x000fe40000000000 */
[----:B------:R-:W-:-:S03]  /*4850*/  ELECT P0, URZ, PT ;  /* 0x0000000000ff782f */ /* 0x000fc60003800000 */
[----:B--2---:R-:W-:-:S04]  /*4860*/  FFMA R165, -R165, R164, 8 ;  /* 0x41000000a5a57423 */ /* 0x004fc800000001a4 */
[-CC-:B------:R-:W-:Y:S02]  /*4870*/  FFMA2 R28, R98.F32x2.HI_LO, R164.reuse.F32, R165.reuse.F32 ;  /* 0x000000a4621c7249 */ /* 0x180fe400012000a5 */
[-CC-:B------:R-:W-:Y:S02]  /*4880*/  FFMA2 R30, R88.F32x2.HI_LO, R164.reuse.F32, R165.reuse.F32 ;  /* 0x000000a4581e7249 */ /* 0x180fe400012000a5 */
[-CC-:B------:R-:W-:Y:S02]  /*4890*/  FFMA2 R32, R90.F32x2.HI_LO, R164.reuse.F32, R165.reuse.F32 ;  /* 0x000000a45a207249 */ /* 0x180fe400012000a5 */
[-CC-:B------:R-:W-:Y:S01]  /*48a0*/  FFMA2 R88, R102.F32x2.HI_LO, R164.reuse.F32, R165.reuse.F32 ;  /* 0x000000a466587249 */ /* 0x180fe200012000a5 */
[----:B------:R-:W-:Y:S01]  /*48b0*/  MUFU.EX2 R28, R28 ;  /* 0x0000001c001c7308 */ /* 0x000fe20000000800 */
[-CC-:B------:R-:W-:Y:S02]  /*48c0*/  FFMA2 R98, R100.F32x2.HI_LO, R164.reuse.F32, R165.reuse.F32 ;  /* 0x000000a464627249 */ /* 0x180fe400012000a5 */
[----:B------:R-:W-:-:S02]  /*48d0*/  FFMA2 R100, R104.F32x2.HI_LO, R164.F32, R165.F32 ;  /* 0x000000a468647249 */ /* 0x000fc400012000a5 */
[-CC-:B------:R-:W-:Y:S02]  /*48e0*/  FFMA2 R90, R92.F32x2.HI_LO, R164.reuse.F32, R165.reuse.F32 ;  /* 0x000000a45c5a7249 */ /* 0x180fe400012000a5 */
[-CC-:B------:R-:W-:Y:S01]  /*48f0*/  FFMA2 R92, R94.F32x2.HI_LO, R164.reuse.F32, R165.reuse.F32 ;  /* 0x000000a45e5c7249 */ /* 0x180fe200012000a5 */
[----:B------:R-:W1:Y:S01]  /*4900*/  MUFU.EX2 R29, R29 ;  /* 0x0000001d001d7308 */ /* 0x000e620000000800 */
[-CC-:B------:R-:W-:Y:S02]  /*4910*/  FFMA2 R94, R96.F32x2.HI_LO, R164.reuse.F32, R165.reuse.F32 ;  /* 0x000000a4605e7249 */ /* 0x180fe400012000a5 */
[-CC-:B------:R-:W-:Y:S02]  /*4920*/  FFMA2 R96, R108.F32x2.HI_LO, R164.reuse.F32, R165.reuse.F32 ;  /* 0x000000a46c607249 */ /* 0x180fe400012000a5 */
[-CC-:B------:R-:W-:Y:S02]  /*4930*/  FFMA2 R102, R106.F32x2.HI_LO, R164.reuse.F32, R165.reuse.F32 ;  /* 0x000000a46a667249 */ /* 0x180fe400012000a5 */
[-CC-:B------:R-:W-:Y:S01]  /*4940*/  FFMA2 R104, R114.F32x2.HI_LO, R164.reuse.F32, R165.reuse.F32 ;  /* 0x000000a472687249 */ /* 0x180fe200012000a5 */
[----:B------:R-:W-:Y:S01]  /*4950*/  MUFU.EX2 R30, R30 ;  /* 0x0000001e001e7308 */ /* 0x000fe20000000800 */
[----:B------:R-:W-:-:S02]  /*4960*/  FFMA2 R106, R110.F32x2.HI_LO, R164.F32, R165.F32 ;  /* 0x000000a46e6a7249 */ /* 0x000fc400012000a5 */
[-CC-:B------:R-:W-:Y:S02]  /*4970*/  FFMA2 R108, R116.F32x2.HI_LO, R164.reuse.F32, R165.reuse.F32 ;  /* 0x000000a4746c7249 */ /* 0x180fe400012000a5 */
[-CC-:B------:R-:W-:Y:S02]  /*4980*/  FFMA2 R110, R118.F32x2.HI_LO, R164.reuse.F32, R165.reuse.F32 ;  /* 0x000000a4766e7249 */ /* 0x180fe400012000a5 */
[-CC-:B------:R-:W-:Y:S01]  /*4990*/  FFMA2 R114, R120.F32x2.HI_LO, R164.reuse.F32, R165.reuse.F32 ;  /* 0x000000a478727249 */ /* 0x180fe200012000a5 */
[----:B------:R-:W2:Y:S01]  /*49a0*/  MUFU.EX2 R31, R31 ;  /* 0x0000001f001f7308 */ /* 0x000ea20000000800 */
[--C-:B------:R-:W-:Y:S01]  /*49b0*/  FFMA2 R52, R52.F32x2.HI_LO, R164.F32, R165.reuse.F32 ;  /* 0x000000a434347249 */ /* 0x100fe200012000a5 */
[----:B-1----:R-:W-:Y:S01]  /*49c0*/  F2FP.SATFINITE.E4M3.F32.PACK_AB_MERGE_C R12, R29, R28, RZ ;  /* 0x0000001c1d0c723e */ /* 0x002fe200048070ff */
[-CC-:B------:R-:W-:Y:S02]  /*49d0*/  FFMA2 R54, R54.F32x2.HI_LO, R164.reuse.F32, R165.reuse.F32 ;  /* 0x000000a436367249 */ /* 0x180fe400012000a5 */
[----:B------:R-:W-:-:S02]  /*49e0*/  FFMA2 R60, R60.F32x2.HI_LO, R164.F32, R165.F32 ;  /* 0x000000a43c3c7249 */ /* 0x000fc400012000a5 */
[-CC-:B------:R-:W-:Y:S01]  /*49f0*/  FFMA2 R62, R62.F32x2.HI_LO, R164.reuse.F32, R165.reuse.F32 ;  /* 0x000000a43e3e7249 */ /* 0x180fe200012000a5 */
[----:B------:R-:W-:Y:S01]  /*4a00*/  MUFU.EX2 R32, R32 ;  /* 0x0000002000207308 */ /* 0x000fe20000000800 */
[-CC-:B------:R-:W-:Y:S02]  /*4a10*/  FFMA2 R64, R64.F32x2.HI_LO, R164.reuse.F32, R165.reuse.F32 ;  /* 0x000000a440407249 */ /* 0x180fe400012000a5 */
[-CC-:B------:R-:W-:Y:S02]  /*4a20*/  FFMA2 R66, R66.F32x2.HI_LO, R164.reuse.F32, R165.reuse.F32 ;  /* 0x000000a442427249 */ /* 0x180fe400012000a5 */
[-CC-:B------:R-:W-:Y:S02]  /*4a30*/  FFMA2 R68, R68.F32x2.HI_LO, R164.reuse.F32, R165.reuse.F32 ;  /* 0x000000a444447249 */ /* 0x180fe400012000a5 */
[--C-:B------:R-:W-:Y:S01]  /*4a40*/  FFMA2 R70, R70.F32x2.HI_LO, R164.F32, R165.reuse.F32 ;  /* 0x000000a446467249 */ /* 0x100fe200012000a5 */
[----:B------:R-:W1:Y:S01]  /*4a50*/  MUFU.EX2 R33, R33 ;  /* 0x0000002100217308 */ /* 0x000e620000000800 */
[----:B--2---:R-:W-:Y:S01]  /*4a60*/  F2FP.SATFINITE.E4M3.F32.PACK_AB_MERGE_C R3, R31, R30, RZ ;  /* 0x0000001e1f03723e */ /* 0x004fe200048070ff */
[----:B------:R-:W-:-:S02]  /*4a70*/  FFMA2 R72, R72.F32x2.HI_LO, R164.F32, R165.F32 ;  /* 0x000000a448487249 */ /* 0x000fc400012000a5 */
[-C--:B------:R-:W-:Y:S01]  /*4a80*/  FFMA2 R74, R74.F32x2.HI_LO, R164.reuse.F32, R165.F32 ;  /* 0x000000a44a4a7249 */ /* 0x080fe200012000a5 */
[----:B------:R-:W-:Y:S01]  /*4a90*/  PRMT R12, R12, 0x5410, R3 ;  /* 0x000054100c0c7816 */ /* 0x000fe20000000003 */
[-CC-:B------:R-:W-:Y:S02]  /*4aa0*/  FFMA2 R56, R56.F32x2.HI_LO, R164.reuse.F32, R165.reuse.F32 ;  /* 0x000000a438387249 */ /* 0x180fe400012000a5 */
[----:B------:R-:W-:Y:S01]  /*4ab0*/  MUFU.EX2 R88, R88 ;  /* 0x0000005800587308 */ /* 0x000fe20000000800 */
[-CC-:B------:R-:W-:Y:S02]  /*4ac0*/  FFMA2 R58, R58.F32x2.HI_LO, R164.reuse.F32, R165.reuse.F32 ;  /* 0x000000a43a3a7249 */ /* 0x180fe400012000a5 */
[-CC-:B------:R-:W-:Y:S02]  /*4ad0*/  FFMA2 R76, R76.F32x2.HI_LO, R164.reuse.F32, R165.reuse.F32 ;  /* 0x000000a44c4c7249 */ /* 0x180fe400012000a5 */
[-CC-:B------:R-:W-:Y:S02]  /*4ae0*/  FFMA2 R78, R78.F32x2.HI_LO, R164.reuse.F32, R165.reuse.F32 ;  /* 0x000000a44e4e7249 */ /* 0x180fe400012000a5 */
[--C-:B------:R-:W-:Y:S01]  /*4af0*/  FFMA2 R80, R80.F32x2.HI_LO, R164.F32, R165.reuse.F32 ;  /* 0x000000a450507249 */ /* 0x100fe200012000a5 */
[----:B------:R-:W2:Y:S01]  /*4b00*/  MUFU.EX2 R89, R89 ;  /* 0x0000005900597308 */ /* 0x000ea20000000800 */
[----:B-1----:R-:W-:Y:S01]  /*4b10*/  F2FP.SATFINITE.E4M3.F32.PACK_AB_MERGE_C R13, R33, R32, RZ ;  /* 0x00000020210d723e */ /* 0x002fe200048070ff */
[----:B------:R-:W-:-:S02]  /*4b20*/  FFMA2 R82, R82.F32x2.HI_LO, R164.F32, R165.F32 ;  /* 0x000000a452527249 */ /* 0x000fc400012000a5 */
[-CC-:B------:R-:W-:Y:S02]  /*4b30*/  FFMA2 R120, R124.F32x2.HI_LO, R164.reuse.F32, R165.reuse.F32 ;  /* 0x000000a47c787249 */ /* 0x180fe400012000a5 */
[-CC-:B------:R-:W-:Y:S02]  /*4b40*/  FFMA2 R124, R126.F32x2.HI_LO, R164.reuse.F32, R165.reuse.F32 ;  /* 0x000000a47e7c7249 */ /* 0x180fe400012000a5 */
        /* <DEDUP_REMOVED lines=8> */
[-CC-:B------:R-:W-:Y:S01]  /*4bd0*/  FFMA2 R130, R136.F32x2.HI_LO, R164.reuse.F32, R165.reuse.F32 ;  /* 0x000000a488827249 */ /* 0x180fe200012000a5 */
[----:B------:R-:W-:Y:S01]  /*4be0*/  PRMT R13, R13, 0x5410, R4 ;  /* 0x000054100d0d7816 */ /* 0x000fe20000000004 */
[-CC-:B------:R-:W-:Y:S01]  /*4bf0*/  FFMA2 R132, R140.F32x2.HI_LO, R164.reuse.F32, R165.reuse.F32 ;  /* 0x000000a48c847249 */ /* 0x180fe200012000a5 */
[----:B------:R-:W-:Y:S01]  /*4c00*/  LOP3.LUT R140, R85, 0x58, RZ, 0xfc, !PT ;  /* 0x00000058558c7812 */ /* 0x000fe200078efcff */
[----:B------:R-:W-:Y:S01]  /*4c10*/  MUFU.EX2 R100, R100 ;  /* 0x0000006400647308 */ /* 0x000fe20000000800 */
[-CC-:B------:R-:W-:Y:S02]  /*4c20*/  FFMA2 R134, R150.F32x2.HI_LO, R164.reuse.F32, R165.reuse.F32 ;  /* 0x000000a496867249 */ /* 0x180fe400012000a5 */
[----:B------:R-:W-:Y:S02]  /*4c30*/  IMAD.MOV.U32 R141, RZ, RZ, 0x1 ;  /* 0x00000001ff8d7424 */ /* 0x000fe400078e00ff */
[-CC-:B------:R-:W-:Y:S02]  /*4c40*/  FFMA2 R136, R144.F32x2.HI_LO, R164.reuse.F32, R165.reuse.F32 ;  /* 0x000000a490887249 */ /* 0x180fe400012000a5 */
[-CC-:B------:R-:W-:Y:S01]  /*4c50*/  FFMA2 R144, R138.F32x2.HI_LO, R164.reuse.F32, R165.reuse.F32 ;  /* 0x000000a48a907249 */ /* 0x180fe200012000a5 */
[----:B------:R-:W-:Y:S01]  /*4c60*/  LOP3.LUT R138, R85, 0x48, RZ, 0xfc, !PT ;  /* 0x00000048558a7812 */ /* 0x000fe200078efcff */
[--C-:B------:R-:W-:Y:S01]  /*4c70*/  FFMA2 R42, R42.F32x2.HI_LO, R164.F32, R165.reuse.F32 ;  /* 0x000000a42a2a7249 */ /* 0x100fe200012000a5 */
[----:B------:R-:W2:Y:S01]  /*4c80*/  MUFU.EX2 R101, R101 ;  /* 0x0000006500657308 */ /* 0x000ea20000000800 */
[----:B-1----:R-:W-:Y:S01]  /*4c90*/  F2FP.SATFINITE.E4M3.F32.PACK_AB_MERGE_C R16, R99, R98, RZ ;  /* 0x000000626310723e */ /* 0x002fe200048070ff */
[-CC-:B------:R-:W-:Y:S01]  /*4ca0*/  FFMA2 R50, R50.F32x2.HI_LO, R164.reuse.F32, R165.reuse.F32 ;  /* 0x000000a432327249 */ /* 0x180fe200012000a5 */
[----:B------:R-:W-:Y:S01]  /*4cb0*/  LOP3.LUT R139, R85, 0x50, RZ, 0xfc, !PT ;  /* 0x00000050558b7812 */ /* 0x000fe200078efcff */
[----:B------:R-:W-:-:S02]  /*4cc0*/  FFMA2 R36, R36.F32x2.HI_LO, R164.F32, R165.F32 ;  /* 0x000000a424247249 */ /* 0x000fc400012000a5 */
        /* <DEDUP_REMOVED lines=11> */
[----:B------:R-:W-:Y:S01]  /*4d80*/  FFMA2 R34, R34.F32x2.HI_LO, R164.F32, R165.F32 ;  /* 0x000000a422227249 */ /* 0x000fe200012000a5 */
[----:B------:R-:W-:Y:S01]  /*4d90*/  SHF.R.S32.HI R3, RZ, 0x1f, R0 ;  /* 0x0000001fff037819 */ /* 0x000fe20000011400 */
[----:B------:R-:W-:Y:S03]  /*4da0*/  MUFU.EX2 R92, R92 ;  /* 0x0000005c005c7308 */ /* 0x000fe60000000800 */
[----:B------:R-:W-:-:S04]  /*4db0*/  LEA.HI R3, R3, R0, RZ, 0x2 ;  /* 0x0000000003037211 */ /* 0x000fc800078f10ff */
[----:B------:R-:W-:Y:S01]  /*4dc0*/  LOP3.LUT R3, R3, 0xfffffffc, RZ, 0xc0, !PT ;  /* 0xfffffffc03037812 */ /* 0x000fe200078ec0ff */
[----:B------:R-:W2:Y:S01]  /*4dd0*/  MUFU.EX2 R93, R93 ;  /* 0x0000005d005d7308 */ /* 0x000ea20000000800 */
[----:B-1----:R-:W-:Y:S01]  /*4de0*/  F2FP.SATFINITE.E4M3.F32.PACK_AB_MERGE_C R14, R91, R90, RZ ;  /* 0x0000005a5b0e723e */ /* 0x002fe200048070ff */
[----:B------:R-:W-:Y:S01]  /*4df0*/  FADD2 R28, R28.F32x2.HI_LO, R90.F32x2.HI_LO ;  /* 0x0000005a1c1c724b */ /* 0x000fe20000000000 */
[----:B------:R-:W-:-:S03]  /*4e00*/  IADD3 R3, PT, PT, R0, 0x3, -R3 ;  /* 0x0000000300037810 */ /* 0x000fc60007ffe803 */
[----:B------:R-:W-:Y:S02]  /*4e10*/  FADD2 R28, R28.F32x2.HI_LO, R98.F32x2.HI_LO ;  /* 0x000000621c1c724b */ /* 0x000fe40000000000 */
[----:B------:R-:W-:Y:S08]  /*4e20*/  MUFU.EX2 R94, R94 ;  /* 0x0000005e005e7308 */ /* 0x000ff00000000800 */
[----:B------:R-:W1:Y:S01]  /*4e30*/  MUFU.EX2 R95, R95 ;  /* 0x0000005f005f7308 */ /* 0x000e620000000800 */
[----:B--2---:R-:W-:Y:S01]  /*4e40*/  F2FP.SATFINITE.E4M3.F32.PACK_AB_MERGE_C R5, R93, R92, RZ ;  /* 0x0000005c5d05723e */ /* 0x004fe200048070ff */
[----:B------:R-:W-:-:S03]  /*4e50*/  FADD2 R30, R30.F32x2.HI_LO, R92.F32x2.HI_LO ;  /* 0x0000005c1e1e724b */ /* 0x000fc60000000000 */
[----:B------:R-:W-:Y:S01]  /*4e60*/  PRMT R14, R14, 0x5410, R5 ;  /* 0x000054100e0e7816 */ /* 0x000fe20000000005 */
[----:B------:R-:W-:Y:S02]  /*4e70*/  FADD2 R30, R30.F32x2.HI_LO, R100.F32x2.HI_LO ;  /* 0x000000641e1e724b */ /* 0x000fe40000000000 */
[----:B------:R-:W-:Y:S08]  /*4e80*/  MUFU.EX2 R96, R96 ;  /* 0x0000006000607308 */ /* 0x000ff00000000800 */
[----:B------:R-:W2:Y:S01]  /*4e90*/  MUFU.EX2 R97, R97 ;  /* 0x0000006100617308 */ /* 0x000ea20000000800 */
[----:B-1----:R-:W-:Y:S01]  /*4ea0*/  F2FP.SATFINITE.E4M3.F32.PACK_AB_MERGE_C R15, R95, R94, RZ ;  /* 0x0000005e5f0f723e */ /* 0x002fe200048070ff */
[----:B------:R-:W-:-:S06]  /*4eb0*/  FADD2 R32, R32.F32x2.HI_LO, R94.F32x2.HI_LO ;  /* 0x0000005e2020724b */ /* 0x000fcc0000000000 */
[----:B------:R-:W-:Y:S08]  /*4ec0*/  MUFU.EX2 R102, R102 ;  /* 0x0000006600667308 */ /* 0x000ff00000000800 */
[----:B------:R-:W1:Y:S01]  /*4ed0*/  MUFU.EX2 R103, R103 ;  /* 0x0000006700677308 */ /* 0x000e620000000800 */
[----:B--2---:R-:W-:Y:S01]  /*4ee0*/  F2FP.SATFINITE.E4M3.F32.PACK_AB_MERGE_C R4, R97, R96, RZ ;  /* 0x000000606104723e */ /* 0x004fe200048070ff */
[----:B------:R-:W-:-:S03]  /*4ef0*/  FADD2 R88, R88.F32x2.HI_LO, R96.F32x2.HI_LO ;  /* 0x000000605858724b */ /* 0x000fc60000000000 */
[----:B------:R-:W-:-:S03]  /*4f00*/  PRMT R15, R15, 0x5410, R4 ;  /* 0x000054100f0f7816 */ /* 0x000fc60000000004 */
        /* <DEDUP_REMOVED lines=26> */
[----:B------:R-:W-:Y:S01]  /*50b0*/  PRMT R19, R19, 0x5410, R4 ;  /* 0x0000541013137816 */ /* 0x000fe20000000004 */
[----:B------:R2:W-:Y:S06]  /*50c0*/  BAR.ARV R3, 0x40 ;  /* 0x000100030000751d */ /* 0x0005ec0000002000 */
[----:B------:R-:W-:Y:S01]  /*50d0*/  MUFU.EX2 R54, R54 ;  /* 0x0000003600367308 */ /* 0x000fe20000000800 */
[----:B------:R3:W-:Y:S01]  /*50e0*/  STTM.x8 tmem[UR9], R12 ;  /* 0x0000000c000079ed */ /* 0x0007e200081c0009 */
[----:B------:R-:W-:Y:S02]  /*50f0*/  R2UR UR9, R138 ;  /* 0x000000008a0972ca */ /* 0x000fe400000e0000 */
[----:B-1----:R-:W-:Y:S01]  /*5100*/  F2FP.SATFINITE.E4M3.F32.PACK_AB_MERGE_C R8, R53, R52, RZ ;  /* 0x000000343508723e */ /* 0x002fe200048070ff */
[----:B------:R-:W-:-:S03]  /*5110*/  FADD2 R28, R28.F32x2.HI_LO, R52.F32x2.HI_LO ;  /* 0x000000341c1c724b */ /* 0x000fc60000000000 */
[----:B------:R-:W1:Y:S08]  /*5120*/  MUFU.EX2 R55, R55 ;  /* 0x0000003700377308 */ /* 0x000e700000000800 */
[----:B------:R-:W-:Y:S08]  /*5130*/  MUFU.EX2 R60, R60 ;  /* 0x0000003c003c7308 */ /* 0x000ff00000000800 */
[----:B------:R-:W4:Y:S01]  /*5140*/  MUFU.EX2 R61, R61 ;  /* 0x0000003d003d7308 */ /* 0x000f220000000800 */
[----:B-1----:R-:W-:Y:S01]  /*5150*/  F2FP.SATFINITE.E4M3.F32.PACK_AB_MERGE_C R5, R55, R54, RZ ;  /* 0x000000363705723e */ /* 0x002fe200048070ff */
[----:B------:R-:W-:-:S03]  /*5160*/  FADD2 R30, R30.F32x2.HI_LO, R54.F32x2.HI_LO ;  /* 0x000000361e1e724b */ /* 0x000fc60000000000 */
[----:B------:R-:W-:-:S03]  /*5170*/  PRMT R8, R8, 0x5410, R5 ;  /* 0x0000541008087816 */ /* 0x000fc60000000005 */
[----:B------:R-:W-:Y:S01]  /*5180*/  MUFU.EX2 R62, R62 ;  /* 0x0000003e003e7308 */ /* 0x000fe20000000800 */
[----:B---3--:R-:W-:-:S07]  /*5190*/  FFMA2 R16, R142.F32x2.HI_LO, R164.F32, R165.F32 ;  /* 0x000000a48e107249 */ /* 0x008fce00012000a5 */
[----:B------:R-:W1:Y:S01]  /*51a0*/  MUFU.EX2 R63, R63 ;  /* 0x0000003f003f7308 */ /* 0x000e620000000800 */
[----:B----4-:R-:W-:Y:S01]  /*51b0*/  F2FP.SATFINITE.E4M3.F32.PACK_AB_MERGE_C R10, R61, R60, RZ ;  /* 0x0000003c3d0a723e */ /* 0x010fe200048070ff */
[-CC-:B------:R-:W-:Y:S02]  /*51c0*/  FFMA2 R18, R48.F32x2.HI_LO, R164.reuse.F32, R165.reuse.F32 ;  /* 0x000000a430127249 */ /* 0x180fe400012000a5 */
[----:B------:R-:W-:Y:S02]  /*51d0*/  FFMA2 R142, R154.F32x2.HI_LO, R164.F32, R165.F32 ;  /* 0x000000a49a8e7249 */ /* 0x000fe400012000a5 */
[----:B------:R-:W-:Y:S02]  /*51e0*/  FADD2 R28, R28.F32x2.HI_LO, R60.F32x2.HI_LO ;  /* 0x0000003c1c1c724b */ /* 0x000fe40000000000 */
[----:B------:R-:W-:Y:S08]  /*51f0*/  MUFU.EX2 R64, R64 ;  /* 0x0000004000407308 */ /* 0x000ff00000000800 */
[----:B------:R-:W3:Y:S01]  /*5200*/  MUFU.EX2 R65, R65 ;  /* 0x0000004100417308 */ /* 0x000ee20000000800 */
[----:B-1----:R-:W-:Y:S01]  /*5210*/  F2FP.SATFINITE.E4M3.F32.PACK_AB_MERGE_C R5, R63, R62, RZ ;  /* 0x0000003e3f05723e */ /* 0x002fe200048070ff */
[----:B------:R-:W-:-:S03]  /*5220*/  FADD2 R30, R30.F32x2.HI_LO, R62.F32x2.HI_LO ;  /* 0x0000003e1e1e724b */ /* 0x000fc60000000000 */
[----:B------:R-:W-:-:S03]  /*5230*/  PRMT R10, R10, 0x5410, R5 ;  /* 0x000054100a0a7816 */ /* 0x000fc60000000005 */
[----:B------:R-:W-:Y:S08]  /*5240*/  MUFU.EX2 R66, R66 ;  /* 0x0000004200427308 */ /* 0x000ff00000000800 */
[----:B------:R-:W1:Y:S01]  /*5250*/  MUFU.EX2 R67, R67 ;  /* 0x0000004300437308 */ /* 0x000e620000000800 */
[----:B---3--:R-:W-:-:S07]  /*5260*/  F2FP.SATFINITE.E4M3.F32.PACK_AB_MERGE_C R11, R65, R64, RZ ;  /* 0x00000040410b723e */ /* 0x008fce00048070ff */
[----:B------:R-:W-:Y:S08]  /*5270*/  MUFU.EX2 R68, R68 ;  /* 0x0000004400447308 */ /* 0x000ff00000000800 */
[----:B------:R-:W3:Y:S01]  /*5280*/  MUFU.EX2 R69, R69 ;  /* 0x0000004500457308 */ /* 0x000ee20000000800 */
[----:B-1----:R-:W-:-:S04]  /*5290*/  F2FP.SATFINITE.E4M3.F32.PACK_AB_MERGE_C R4, R67, R66, RZ ;  /* 0x000000424304723e */ /* 0x002fc800048070ff */
[----:B------:R-:W-:-:S03]  /*52a0*/  PRMT R11, R11, 0x5410, R4 ;  /* 0x000054100b0b7816 */ /* 0x000fc60000000004 */
[----:B------:R-:W-:Y:S08]  /*52b0*/  MUFU.EX2 R70, R70 ;  /* 0x0000004600467308 */ /* 0x000ff00000000800 */
[----:B------:R-:W1:Y:S01]  /*52c0*/  MUFU.EX2 R71, R71 ;  /* 0x0000004700477308 */ /* 0x000e620000000800 */
[----:B---3--:R-:W-:Y:S01]  /*52d0*/  F2FP.SATFINITE.E4M3.F32.PACK_AB_MERGE_C R12, R69, R68, RZ ;  /* 0x00000044450c723e */ /* 0x008fe200048070ff */
[----:B------:R-:W-:-:S06]  /*52e0*/  FADD2 R28, R28.F32x2.HI_LO, R68.F32x2.HI_LO ;  /* 0x000000441c1c724b */ /* 0x000fcc0000000000 */
        /* <DEDUP_REMOVED lines=15> */
[----:B------:R-:W-:-:S04]  /*53e0*/  FADD2 R32, R32.F32x2.HI_LO, R56.F32x2.HI_LO ;  /* 0x000000382020724b */ /* 0x000fc80000000000 */
[----:B------:R-:W-:Y:S02]  /*53f0*/  FADD2 R32, R32.F32x2.HI_LO, R64.F32x2.HI_LO ;  /* 0x000000402020724b */ /* 0x000fe40000000000 */
[----:B------:R-:W-:Y:S02]  /*5400*/  MUFU.EX2 R76, R76 ;  /* 0x0000004c004c7308 */ /* 0x000fe40000000800 */
[----:B------:R-:W-:-:S06]  /*5410*/  FADD2 R32, R32.F32x2.HI_LO, R72.F32x2.HI_LO ;  /* 0x000000482020724b */ /* 0x000fcc0000000000 */
[----:B------:R-:W3:Y:S01]  /*5420*/  MUFU.EX2 R77, R77 ;  /* 0x0000004d004d7308 */ /* 0x000ee20000000800 */
[----:B-1----:R-:W-:Y:S01]  /*5430*/  F2FP.SATFINITE.E4M3.F32.PACK_AB_MERGE_C R6, R59, R58, RZ ;  /* 0x0000003a3b06723e */ /* 0x002fe200048070ff */
[----:B------:R-:W-:-:S03]  /*5440*/  FADD2 R88, R88.F32x2.HI_LO, R58.F32x2.HI_LO ;  /* 0x0000003a5858724b */ /* 0x000fc60000000000 */
[----:B------:R-:W-:Y:S01]  /*5450*/  PRMT R9, R9, 0x5410, R6 ;  /* 0x0000541009097816 */ /* 0x000fe20000000006 */
[----:B------:R-:W-:Y:S02]  /*5460*/  FADD2 R88, R88.F32x2.HI_LO, R66.F32x2.HI_LO ;  /* 0x000000425858724b */ /* 0x000fe40000000000 */
[----:B------:R-:W-:Y:S02]  /*5470*/  MUFU.EX2 R78, R78 ;  /* 0x0000004e004e7308 */ /* 0x000fe40000000800 */
[----:B------:R-:W-:-:S06]  /*5480*/  FADD2 R88, R88.F32x2.HI_LO, R74.F32x2.HI_LO ;  /* 0x0000004a5858724b */ /* 0x000fcc0000000000 */
        /* <DEDUP_REMOVED lines=17> */
[----:B------:R-:W-:Y:S01]  /*55a0*/  MUFU.EX2 R126, R126 ;  /* 0x0000007e007e7308 */ /* 0x000fe20000000800 */
[----:B------:R1:W-:Y:S01]  /*55b0*/  STTM.x8 tmem[UR9], R8 ;  /* 0x00000008000079ed */ /* 0x0003e200081c0009 */
[----:B------:R-:W-:-:S06]  /*55c0*/  R2UR UR9, R139 ;  /* 0x000000008b0972ca */ /* 0x000fcc00000e0000 */
[----:B------:R-:W4:Y:S01]  /*55d0*/  MUFU.EX2 R127, R127 ;  /* 0x0000007f007f7308 */ /* 0x000f220000000800 */
[----:B---3--:R-:W-:-:S07]  /*55e0*/  F2FP.SATFINITE.E4M3.F32.PACK_AB_MERGE_C R6, R125, R124, RZ ;  /* 0x0000007c7d06723e */ /* 0x008fce00048070ff */
[----:B------:R-:W-:Y:S08]  /*55f0*/  MUFU.EX2 R128, R128 ;  /* 0x0000008000807308 */ /* 0x000ff00000000800 */
[----:B------:R-:W3:Y:S01]  /*5600*/  MUFU.EX2 R129, R129 ;  /* 0x0000008100817308 */ /* 0x000ee20000000800 */
[----:B----4-:R-:W-:-:S04]  /*5610*/  F2FP.SATFINITE.E4M3.F32.PACK_AB_MERGE_C R7, R127, R126, RZ ;  /* 0x0000007e7f07723e */ /* 0x010fc800048070ff */
        /* <DEDUP_REMOVED lines=34> */
[----:B-1----:R-:W-:Y:S01]  /*5840*/  F2FP.SATFINITE.E4M3.F32.PACK_AB_MERGE_C R14, R13, R12, RZ ;  /* 0x0000000c0d0e723e */ /* 0x002fe200048070ff */
[----:B------:R-:W-:-:S03]  /*5850*/  FFMA2 R50, R152.F32x2.HI_LO, R164.F32, R165.F32 ;  /* 0x000000a498327249 */ /* 0x000fc600012000a5 */
[----:B------:R-:W-:Y:S01]  /*5860*/  PRMT R11, R11, 0x5410, R14 ;  /* 0x000054100b0b7816 */ /* 0x000fe2000000000e */
[-CC-:B------:R-:W-:Y:S02]  /*5870*/  FFMA2 R14, R44.F32x2.HI_LO, R164.reuse.F32, R165.reuse.F32 ;  /* 0x000000a42c0e7249 */ /* 0x180fe400012000a5 */
[----:B------:R-:W-:Y:S01]  /*5880*/  MUFU.EX2 R118, R118 ;  /* 0x0000007600767308 */ /* 0x000fe20000000800 */
[-CC-:B------:R-:W-:Y:S02]  /*5890*/  FFMA2 R44, R146.F32x2.HI_LO, R164.reuse.F32, R165.reuse.F32 ;  /* 0x000000a4922c7249 */ /* 0x180fe400012000a5 */
[----:B------:R-:W-:-:S05]  /*58a0*/  FFMA2 R146, R156.F32x2.HI_LO, R164.F32, R165.F32 ;  /* 0x000000a49c927249 */ /* 0x000fca00012000a5 */
[----:B------:R-:W1:Y:S01]  /*58b0*/  MUFU.EX2 R119, R119 ;  /* 0x0000007700777308 */ /* 0x000e620000000800 */
[----:B---3--:R-:W-:Y:S01]  /*58c0*/  F2FP.SATFINITE.E4M3.F32.PACK_AB_MERGE_C R4, R117, R116, RZ ;  /* 0x000000747504723e */ /* 0x008fe200048070ff */
[----:B------:R-:W-:-:S04]  /*58d0*/  FADD2 R28, R28.F32x2.HI_LO, R116.F32x2.HI_LO ;  /* 0x000000741c1c724b */ /* 0x000fc80000000000 */
[----:B------:R-:W-:Y:S02]  /*58e0*/  FADD2 R28, R28.F32x2.HI_LO, R124.F32x2.HI_LO ;  /* 0x0000007c1c1c724b */ /* 0x000fe40000000000 */
[----:B------:R-:W-:Y:S02]  /*58f0*/  MUFU.EX2 R120, R120 ;  /* 0x0000007800787308 */ /* 0x000fe40000000800 */
[----:B------:R-:W-:-:S04]  /*5900*/  FADD2 R28, R28.F32x2.HI_LO, R132.F32x2.HI_LO ;  /* 0x000000841c1c724b */ /* 0x000fc80000000000 */
[----:B------:R-:W-:Y:S02]  /*5910*/  FADD2 R28, R28.F32x2.HI_LO, R144.F32x2.HI_LO ;  /* 0x000000901c1c724b */ /* 0x000fe40000000000 */
[----:B------:R-:W3:Y:S01]  /*5920*/  MUFU.EX2 R121, R121 ;  /* 0x0000007900797308 */ /* 0x000ee20000000800 */
[----:B-1----:R-:W-:Y:S01]  /*5930*/  F2FP.SATFINITE.E4M3.F32.PACK_AB_MERGE_C R49, R119, R118, RZ ;  /* 0x000000767731723e */ /* 0x002fe200048070ff */
[----:B------:R-:W-:-:S03]  /*5940*/  FADD2 R30, R30.F32x2.HI_LO, R118.F32x2.HI_LO ;  /* 0x000000761e1e724b */ /* 0x000fc60000000000 */
[----:B------:R-:W-:Y:S01]  /*5950*/  PRMT R4, R4, 0x5410, R49 ;  /* 0x0000541004047816 */ /* 0x000fe20000000031 */
[----:B------:R-:W-:Y:S02]  /*5960*/  FADD2 R30, R30.F32x2.HI_LO, R126.F32x2.HI_LO ;  /* 0x0000007e1e1e724b */ /* 0x000fe40000000000 */
[----:B------:R-:W-:Y:S02]  /*5970*/  MUFU.EX2 R122, R122 ;  /* 0x0000007a007a7308 */ /* 0x000fe40000000800 */
[----:B------:R-:W-:-:S04]  /*5980*/  FADD2 R30, R30.F32x2.HI_LO, R134.F32x2.HI_LO ;  /* 0x000000861e1e724b */ /* 0x000fc80000000000 */
[----:B------:R-:W-:Y:S02]  /*5990*/  FADD2 R30, R30.F32x2.HI_LO, R16.F32x2.HI_LO ;  /* 0x000000101e1e724b */ /* 0x000fe40000000000 */
        /* <DEDUP_REMOVED lines=11> */
[-CC-:B------:R-:W-:Y:S02]  /*5a50*/  FFMA2 R48, R148.F32x2.HI_LO, R164.reuse.F32, R165.reuse.F32 ;  /* 0x000000a494307249 */ /* 0x180fe400012000a5 */
[----:B------:R-:W-:Y:S01]  /*5a60*/  MUFU.EX2 R36, R36 ;  /* 0x0000002400247308 */ /* 0x000fe20000000800 */
[----:B------:R-:W-:Y:S01]  /*5a70*/  FFMA2 R148, R158.F32x2.HI_LO, R164.F32, R165.F32 ;  /* 0x000000a49e947249 */ /* 0x000fe200012000a5 */
[----:B------:R1:W-:Y:S01]  /*5a80*/  STTM.x8 tmem[UR9], R4 ;  /* 0x00000004000079ed */ /* 0x0003e200081c0009 */
[----:B------:R-:W-:Y:S01]  /*5a90*/  R2UR UR9, R140 ;  /* 0x000000008c0972ca */ /* 0x000fe200000e0000 */
[----:B------:R-:W4:Y:S02]  /*5aa0*/  FENCE.VIEW.ASYNC.T ;  /* 0x00000000000073c6 */ /* 0x000f240000000200 */
[----:B----4-:R2:W-:Y:S01]  /*5ab0*/  SYNCS.ARRIVE.TRANS64.ART0 RZ, [UR8+0xd8], R141 ;  /* 0x0000d88dffff79a7 */ /* 0x0105e20008500008 */
[----:B------:R-:W-:Y:S01]  /*5ac0*/  FADD2 R88, R88.F32x2.HI_LO, R130.F32x2.HI_LO ;  /* 0x000000825858724b */ /* 0x000fe20000000000 */
[----:B------:R-:W4:Y:S01]  /*5ad0*/  MUFU.EX2 R37, R37 ;  /* 0x0000002500257308 */ /* 0x000f220000000800 */
[----:B---3--:R-:W-:-:S02]  /*5ae0*/  FADD2 R28, R28.F32x2.HI_LO, R14.F32x2.HI_LO ;  /* 0x0000000e1c1c724b */ /* 0x008fc40000000000 */
[----:B------:R-:W-:-:S04]  /*5af0*/  FADD2 R88, R88.F32x2.HI_LO, R42.F32x2.HI_LO ;  /* 0x0000002a5858724b */ /* 0x000fc80000000000 */
[----:B------:R-:W-:Y:S01]  /*5b00*/  FADD2 R88, R88.F32x2.HI_LO, R12.F32x2.HI_LO ;  /* 0x0000000c5858724b */ /* 0x000fe20000000000 */
[----:B------:R-:W-:Y:S08]  /*5b10*/  MUFU.EX2 R38, R38 ;  /* 0x0000002600267308 */ /* 0x000ff00000000800 */
[----:B------:R-:W3:Y:S01]  /*5b20*/  MUFU.EX2 R39, R39 ;  /* 0x0000002700277308 */ /* 0x000ee20000000800 */
[----:B----4-:R-:W-:-:S07]  /*5b30*/  FADD2 R30, R30.F32x2.HI_LO, R36.F32x2.HI_LO ;  /* 0x000000241e1e724b */ /* 0x010fce0000000000 */
[----:B------:R-:W-:Y:S01]  /*5b40*/  MUFU.EX2 R44, R44 ;  /* 0x0000002c002c7308 */ /* 0x000fe20000000800 */
[----:B-1----:R-:W-:-:S07]  /*5b50*/  F2FP.SATFINITE.E4M3.F32.PACK_AB_MERGE_C R5, R37, R36, RZ ;  /* 0x000000242505723e */ /* 0x002fce00048070ff */
[----:B------:R-:W1:Y:S01]  /*5b60*/  MUFU.EX2 R45, R45 ;  /* 0x0000002d002d7308 */ /* 0x000e620000000800 */
[----:B------:R-:W-:Y:S01]  /*5b70*/  F2FP.SATFINITE.E4M3.F32.PACK_AB_MERGE_C R4, R15, R14, RZ ;  /* 0x0000000e0f04723e */ /* 0x000fe200048070ff */
[----:B---3--:R-:W-:-:S03]  /*5b80*/  FADD2 R32, R32.F32x2.HI_LO, R38.F32x2.HI_LO ;  /* 0x000000262020724b */ /* 0x008fc60000000000 */
[----:B------:R-:W-:Y:S02]  /*5b90*/  PRMT R4, R4, 0x5410, R5 ;  /* 0x0000541004047816 */ /* 0x000fe40000000005 */
[----:B------:R-:W-:Y:S01]  /*5ba0*/  F2FP.SATFINITE.E4M3.F32.PACK_AB_MERGE_C R5, R39, R38, RZ ;  /* 0x000000262705723e */ /* 0x000fe200048070ff */
        /* <DEDUP_REMOVED lines=49> */
[----:B------:R-:W-:Y:S01]  /*5ec0*/  PRMT R10, R10, 0x5410, R11 ;  /* 0x000054100a0a7816 */ /* 0x000fe2000000000b */
[----:B------:R-:W-:Y:S02]  /*5ed0*/  FADD2 R28, R28.F32x2.HI_LO, R30.F32x2.HI_LO ;  /* 0x0000001e1c1c724b */ /* 0x000fe40000000000 */
[----:B------:R-:W-:Y:S08]  /*5ee0*/  MUFU.EX2 R34, R34 ;  /* 0x0000002200227308 */ /* 0x000ff00000000800 */
[----:B------:R-:W1:Y:S01]  /*5ef0*/  MUFU.EX2 R35, R35 ;  /* 0x0000002300237308 */ /* 0x000e620000000800 */
[----:B---3--:R-:W-:Y:S01]  /*5f00*/  F2FP.SATFINITE.E4M3.F32.PACK_AB_MERGE_C R11, R149, R148, RZ ;  /* 0x00000094950b723e */ /* 0x008fe200048070ff */
[----:B------:R-:W-:Y:S01]  /*5f10*/  FADD2 R32, R32.F32x2.HI_LO, R148.F32x2.HI_LO ;  /* 0x000000942020724b */ /* 0x000fe20000000000 */
[----:B-1----:R-:W-:Y:S01]  /*5f20*/  F2FP.SATFINITE.E4M3.F32.PACK_AB_MERGE_C R150, R35, R34, RZ ;  /* 0x000000222396723e */ /* 0x002fe200048070ff */
[----:B------:R-:W-:-:S03]  /*5f30*/  FADD2 R88, R88.F32x2.HI_LO, R34.F32x2.HI_LO ;  /* 0x000000225858724b */ /* 0x000fc60000000000 */
[----:B------:R-:W-:Y:S01]  /*5f40*/  PRMT R11, R11, 0x5410, R150 ;  /* 0x000054100b0b7816 */ /* 0x000fe20000000096 */
[----:B------:R-:W-:-:S03]  /*5f50*/  FADD2 R32, R32.F32x2.HI_LO, R88.F32x2.HI_LO ;  /* 0x000000582020724b */ /* 0x000fc60000000000 */
[----:B------:R1:W-:Y:S01]  /*5f60*/  STTM.x8 tmem[UR9], R4 ;  /* 0x00000004000079ed */ /* 0x0003e200081c0009 */
[----:B------:R-:W3:Y:S02]  /*5f70*/  FENCE.VIEW.ASYNC.T ;  /* 0x00000000000073c6 */ /* 0x000ee40000000200 */
[----:B---3--:R-:W-:Y:S01]  /*5f80*/  NOP ;  /* 0x0000000000007918 */ /* 0x008fe20000000000 */
[----:B------:R2:W-:Y:S01]  /*5f90*/  @P0 SYNCS.ARRIVE.TRANS64.ART0 RZ, [UR8+0xe0], R141 ;  /* 0x0000e08dffff09a7 */ /* 0x0005e20008500008 */
[----:B------:R-:W-:Y:S01]  /*5fa0*/  FADD2 R28, R28.F32x2.HI_LO, R32.F32x2.HI_LO ;  /* 0x000000201c1c724b */ /* 0x000fe20000000000 */
[----:B------:R-:W3:Y:S01]  /*5fb0*/  SYNCS.PHASECHK.TRANS64.TRYWAIT P1, [UR8+0x108], RZ ;  /* 0x000108ffff0075a7 */ /* 0x000ee20008021108 */
[----:B-1----:R-:W-:-:S04]  /*5fc0*/  SHF.R.S32.HI R5, RZ, 0x1f, R160 ;  /* 0x0000001fff057819 */ /* 0x002fc800000114a0 */
[----:B------:R-:W-:-:S04]  /*5fd0*/  LEA.HI R5, R5, R160, RZ, 0x7 ;  /* 0x000000a005057211 */ /* 0x000fc800078f38ff */
[----:B------:R-:W-:-:S04]  /*5fe0*/  SHF.R.S32.HI R5, RZ, 0x7, R5 ;  /* 0x00000007ff057819 */ /* 0x000fc80000011405 */
[----:B------:R-:W-:-:S05]  /*5ff0*/  VIMNMX R135, PT, PT, RZ, R5, !PT ;  /* 0x00000005ff877248 */ /* 0x000fca0007fe0100 */
[----:B------:R-:W-:-:S05]  /*6000*/  IMAD.IADD R4, R84, 0x1, -R135 ;  /* 0x0000000154047824 */ /* 0x000fca00078e0a87 */
[----:B------:R-:W-:Y:S01]  /*6010*/  ISETP.GE.AND P0, PT, R4, 0x1, PT ;  /* 0x000000010400780c */ /* 0x000fe20003f06270 */
[----:B--23--:R-:W-:-:S12]  /*6020*/  @!P1 BRA `(.L_x_40) ;  /* 0x0000007000489947 */ /* 0x00cfd80003800000 */
.L_x_97:
[----:B------:R-:W-:Y:S02]  /*6030*/  HFMA2 R132, -RZ, RZ, 0, 5.9604644775390625e-08 ;  /* 0x00000001ff847431 */ /* 0x000fe400000001ff */
[----:B------:R-:W-:Y:S01]  /*6040*/  FADD R133, R28, R29 ;  /* 0x0000001d1c857221 */ /* 0x000fe20000000000 */
[----:B------:R-:W-:Y:S01]  /*6050*/  MOV R134, 0x1 ;  /* 0x0000000100867802 */ /* 0x000fe20000000f00 */
[----:B------:R-:W-:Y:S06]  /*6060*/  @!P0 BRA `(.L_x_41) ;  /* 0x0000002800508947 */ /* 0x000fec0003800000 */
[----:B------:R-:W-:Y:S01]  /*6070*/  IMAD.IADD R158, R135, 0x1, -R113 ;  /* 0x00000001879e7824 */ /* 0x000fe200078e0a71 */
[----:B------:R-:W-:Y:S01]  /*6080*/  MOV R113, R163 ;  /* 0x000000a300717202 */ /* 0x000fe20000000f00 */
[----:B------:R-:W-:Y:S01]  /*6090*/  IMAD.IADD R161, R162, 0x1, R161 ;  /* 0x00000001a2a17824 */ /* 0x000fe200078e02a1 */
[----:B------:R-:W-:Y:S01]  /*60a0*/  MOV R141, R84 ;  /* 0x00000054008d7202 */ /* 0x000fe20000000f00 */
[----:B------:R-:W-:Y:S01]  /*60b0*/  IMAD.MOV.U32 R132, RZ, RZ, 0x1 ;  /* 0x00000001ff847424 */ /* 0x000fe200078e00ff */
[----:B------:R-:W-:Y:S01]  /*60c0*/  MOV R134, 0x1 ;  /* 0x0000000100867802 */ /* 0x000fe20000000f00 */
[----:B------:R-:W-:-:S06]  /*60d0*/  UMOV UR10, URZ ;  /* 0x000000ff000a7c82 */ /* 0x000fcc0008000000 */
.L_x_44:
[----:B------:R-:W-:Y:S01]  /*60e0*/  IMAD.U32 R6, R132, -0x80000000, RZ ;  /* 0x8000000084067824 */ /* 0x000fe200078e00ff */
[----:B------:R-:W2:Y:S01]  /*60f0*/  LDC R36, c[0x0][0x380] ;  /* 0x0000e000ff247b82 */ /* 0x000ea20000000800 */
[----:B------:R-:W-:Y:S02]  /*6100*/  R2UR UR9, R85 ;  /* 0x00000000550972ca */ /* 0x000fe400000e0000 */
[----:B------:R-:W-:Y:S01]  /*6110*/  IADD3 R141, PT, PT, R141, -0x1, RZ ;  /* 0xffffffff8d8d7810 */ /* 0x000fe20007ffe0ff */
[----:B------:R-:W3:Y:S02]  /*6120*/  SYNCS.PHASECHK.TRANS64.TRYWAIT P0, [UR8+0xd0], R6 ;  /* 0x0000d006ff0075a7 */ /* 0x000ee40008001108 */
[----:B-123--:R-:W-:Y:S10]  /*6130*/  @!P0 BRA `(.L_x_42) ;  /* 0x00000070001c8947 */ /* 0x00eff40003800000 */
.L_x_99:
[----:B------:R-:W-:Y:S01]  /*6140*/  VIMNMX R37, PT, PT, RZ, R141, !PT ;  /* 0x0000008dff257248 */ /* 0x000fe20007fe0100 */
[----:B-1----:R-:W1:Y:S01]  /*6150*/  LDTM.x32 R4, tmem[UR9] ;  /* 0x00000009000479ee */ /* 0x002e6200082c0000 */
[----:B------:R-:W-:Y:S01]  /*6160*/  IMAD.MOV.U32 R146, RZ, RZ, -0x1 ;  /* 0xffffffffff927424 */ /* 0x000fe200078e00ff */
[----:B------:R-:W-:Y:S01]  /*6170*/  R2UR UR9, R86 ;  /* 0x00000000560972ca */ /* 0x000fe200000e0000 */
[----:B------:R-:W2:Y:S01]  /*6180*/  LDC R159, c[0x0][0x600] ;  /* 0x00018000ff9f7b82 */ /* 0x000ea20000000800 */
[----:B------:R-:W-:-:S04]  /*6190*/  IMAD R36, R37, 0x80, R36 ;  /* 0x0000008025247824 */ /* 0x000fc800078e0224 */
[----:B------:R-:W-:-:S05]  /*61a0*/  IMAD.IADD R147, R36, 0x1, -R161 ;  /* 0x0000000124937824 */ /* 0x000fca00078e0aa1 */
[----:B------:R-:W-:Y:S02]  /*61b0*/  VIADDMNMX R37, R147, 0x1f, RZ, !PT ;  /* 0x0000001f93257846 */ /* 0x000fe400078001ff */
[----:B------:R-:W3:Y:S01]  /*61c0*/  LDTM.x32 R52, tmem[UR9] ;  /* 0x00000009003479ee */ /* 0x000ee200082c0000 */
[----:B------:R-:W-:Y:S02]  /*61d0*/  R2UR UR9, R87 ;  /* 0x00000000570972ca */ /* 0x000fe400000e0000 */
[--C-:B------:R-:W-:Y:S02]  /*61e0*/  SHF.R.U32.HI R36, RZ, R37, R146.reuse ;  /* 0x00000025ff247219 */ /* 0x100fe40000011692 */
[----:B------:R-:W-:Y:S02]  /*61f0*/  VIADDMNMX R153, R147, 0x5f, RZ, !PT ;  /* 0x0000005f93997846 */ /* 0x000fe400078001ff */
[----:B------:R-:W-:Y:S02]  /*6200*/  R2P PR, R36, 0x7e ;  /* 0x0000007e24007804 */ /* 0x000fe40000000000 */
[----:B------:R-:W-:-:S03]  /*6210*/  SHF.R.U32.HI R153, RZ, R153, R146 ;  /* 0x00000099ff997219 */ /* 0x000fc60000011692 */
[----:B-1----:R-:W-:Y:S02]  /*6220*/  SEL R99, R5, 0xff800000, P1 ;  /* 0xff80000005637807 */ /* 0x002fe40000800000 */
[----:B------:R-:W-:Y:S02]  /*6230*/  SEL R88, R6, 0xff800000, P2 ;  /* 0xff80000006587807 */ /* 0x000fe40001000000 */
[----:B------:R-:W-:Y:S02]  /*6240*/  SEL R89, R7, 0xff800000, P3 ;  /* 0xff80000007597807 */ /* 0x000fe40001800000 */
[----:B------:R-:W-:Y:S02]  /*6250*/  SEL R90, R8, 0xff800000, P4 ;  /* 0xff800000085a7807 */ /* 0x000fe40002000000 */
[----:B------:R-:W-:Y:S02]  /*6260*/  SEL R91, R9, 0xff800000, P5 ;  /* 0xff800000095b7807 */ /* 0x000fe40002800000 */
[----:B------:R-:W-:-:S02]  /*6270*/  SEL R102, R10, 0xff800000, P6 ;  /* 0xff8000000a667807 */ /* 0x000fc40003000000 */
[C---:B------:R-:W-:Y:S02]  /*6280*/  R2P PR, R36.reuse.B1, 0x7f ;  /* 0x0000007f24007804 */ /* 0x040fe40000001000 */
[----:B------:R-:W-:-:S03]  /*6290*/  LOP3.LUT R5, R36, 0x1, RZ, 0xc0, !PT ;  /* 0x0000000124057812 */ /* 0x000fc600078ec0ff */
        /* <DEDUP_REMOVED lines=117> */
[----:B------:R-:W-:Y:S02]  /*69f0*/  SEL R46, R46, 0xff800000, P2 ;  /* 0xff8000002e2e7807 */ /* 0x000fe40001000000 */
[----:B------:R-:W-:Y:S02]  /*6a00*/  SEL R47, R47, 0xff800000, P3 ;  /* 0xff8000002f2f7807 */ /* 0x000fe40001800000 */
[----:B------:R-:W-:Y:S02]  /*6a10*/  SEL R148, R48, 0xff800000, P4 ;  /* 0xff80000030947807 */ /* 0x000fe40002000000 */
[----:B------:R-:W-:Y:S02]  /*6a20*/  SEL R149, R49, 0xff800000, P5 ;  /* 0xff80000031957807 */ /* 0x000fe40002800000 */
[----:B------:R-:W-:-:S02]  /*6a30*/  SEL R152, R50, 0xff800000, P6 ;  /* 0xff80000032987807 */ /* 0x000fc40003000000 */
[----:B------:R-:W-:Y:S02]  /*6a40*/  R2P PR, R154, 0x7e ;  /* 0x0000007e9a007804 */ /* 0x000fe40000000000 */
[----:B------:R-:W-:-:S03]  /*6a50*/  SEL R146, R44, 0xff800000, P0 ;  /* 0xff8000002c927807 */ /* 0x000fc60000000000 */
[----:B-1----:R-:W-:Y:S02]  /*6a60*/  SEL R151, R5, 0xff800000, P1 ;  /* 0xff80000005977807 */ /* 0x002fe40000800000 */
[----:B------:R-:W-:Y:S02]  /*6a70*/  SEL R44, R6, 0xff800000, P2 ;  /* 0xff800000062c7807 */ /* 0x000fe40001000000 */
[----:B------:R-:W-:Y:S01]  /*6a80*/  SEL R45, R7, 0xff800000, P3 ;  /* 0xff800000072d7807 */ /* 0x000fe20001800000 */
[----:B------:R-:W-:Y:S01]  /*6a90*/  IMAD.SHL.U32 R7, R2, 0x4, RZ ;  /* 0x0000000402077824 */ /* 0x000fe200078e00ff */
[----:B------:R-:W-:Y:S02]  /*6aa0*/  SEL R48, R8, 0xff800000, P4 ;  /* 0xff80000008307807 */ /* 0x000fe40002000000 */
[----:B------:R-:W-:Y:S02]  /*6ab0*/  SEL R49, R9, 0xff800000, P5 ;  /* 0xff80000009317807 */ /* 0x000fe40002800000 */
[----:B------:R-:W-:-:S02]  /*6ac0*/  SEL R50, R10, 0xff800000, P6 ;  /* 0xff8000000a327807 */ /* 0x000fc40003000000 */
[C---:B------:R-:W-:Y:S02]  /*6ad0*/  R2P PR, R154.reuse.B1, 0x7f ;  /* 0x0000007f9a007804 */ /* 0x040fe40000001000 */
[----:B------:R-:W-:Y:S02]  /*6ae0*/  LOP3.LUT R5, R154, 0x1, RZ, 0xc0, !PT ;  /* 0x000000019a057812 */ /* 0x000fe400078ec0ff */
[----:B------:R-:W-:Y:S02]  /*6af0*/  LOP3.LUT R7, R7, 0x1fc, RZ, 0xc0, !PT ;  /* 0x000001fc07077812 */ /* 0x000fe400078ec0ff */
[----:B------:R-:W-:Y:S02]  /*6b00*/  SEL R12, R12, 0xff800000, P0 ;  /* 0xff8000000c0c7807 */ /* 0x000fe40000000000 */
[----:B------:R-:W-:Y:S02]  /*6b10*/  SEL R13, R13, 0xff800000, P1 ;  /* 0xff8000000d0d7807 */ /* 0x000fe40000800000 */
[----:B------:R-:W-:-:S02]  /*6b20*/  SEL R14, R14, 0xff800000, P2 ;  /* 0xff8000000e0e7807 */ /* 0x000fc40001000000 */
[----:B------:R-:W-:Y:S02]  /*6b30*/  SEL R15, R15, 0xff800000, P3 ;  /* 0xff8000000f0f7807 */ /* 0x000fe40001800000 */
[----:B------:R-:W-:Y:S02]  /*6b40*/  SEL R16, R16, 0xff800000, P4 ;  /* 0xff80000010107807 */ /* 0x000fe40002000000 */
[----:B------:R-:W-:Y:S02]  /*6b50*/  SEL R17, R17, 0xff800000, P5 ;  /* 0xff80000011117807 */ /* 0x000fe40002800000 */
[----:B------:R-:W-:Y:S02]  /*6b60*/  SEL R18, R18, 0xff800000, P6 ;  /* 0xff80000012127807 */ /* 0x000fe40003000000 */
[----:B------:R-:W-:-:S05]  /*6b70*/  R2P PR, R154.B2, 0x7f ;  /* 0x0000007f9a007804 */ /* 0x000fca0000002000 */
[----:B------:R-:W-:Y:S02]  /*6b80*/  SEL R20, R20, 0xff800000, P0 ;  /* 0xff80000014147807 */ /* 0x000fe40000000000 */
[----:B------:R-:W-:Y:S02]  /*6b90*/  ISETP.NE.U32.AND P0, PT, R5, 0x1, PT ;  /* 0x000000010500780c */ /* 0x000fe40003f05070 */
[----:B------:R-:W-:Y:S02]  /*6ba0*/  FMNMX3 R5, R113, R98, R99, !PT ;  /* 0x0000006271057276 */ /* 0x000fe40007800063 */
[----:B------:R-:W-:Y:S02]  /*6bb0*/  SEL R150, R4, 0xff800000, !P0 ;  /* 0xff80000004967807 */ /* 0x000fe40004000000 */
[----:B------:R-:W-:Y:S02]  /*6bc0*/  FMNMX R4, R88, R89, !PT ;  /* 0x0000005958047209 */ /* 0x000fe40007800000 */
        /* <DEDUP_REMOVED lines=24> */
[----:B------:R-:W-:-:S02]  /*6d50*/  SEL R21, R21, 0xff800000, P1 ;  /* 0xff80000015157807 */ /* 0x000fc40000800000 */
[----:B------:R-:W-:Y:S02]  /*6d60*/  SEL R22, R22, 0xff800000, P2 ;  /* 0xff80000016167807 */ /* 0x000fe40001000000 */
[----:B------:R-:W-:Y:S02]  /*6d70*/  SEL R23, R23, 0xff800000, P3 ;  /* 0xff80000017177807 */ /* 0x000fe40001800000 */
[----:B------:R-:W-:Y:S02]  /*6d80*/  SEL R24, R24, 0xff800000, P4 ;  /* 0xff80000018187807 */ /* 0x000fe40002000000 */
[----:B------:R-:W-:Y:S02]  /*6d90*/  SEL R25, R25, 0xff800000, P5 ;  /* 0xff80000019197807 */ /* 0x000fe40002800000 */
[----:B------:R-:W-:Y:S02]  /*6da0*/  SEL R26, R26, 0xff800000, P6 ;  /* 0xff8000001a1a7807 */ /* 0x000fe40003000000 */
[----:B------:R-:W-:-:S02]  /*6db0*/  R2P PR, R154.B3, 0x7f ;  /* 0x0000007f9a007804 */ /* 0x000fc40000003000 */
[----:B------:R-:W-:Y:S02]  /*6dc0*/  FMNMX3 R5, R5, R12, R13, !PT ;  /* 0x0000000c05057276 */ /* 0x000fe4000780000d */
[----:B------:R-:W-:Y:S02]  /*6dd0*/  FMNMX3 R4, R4, R14, R15, !PT ;  /* 0x0000000e04047276 */ /* 0x000fe4000780000f */
[----:B------:R-:W-:Y:S02]  /*6de0*/  SEL R28, R28, 0xff800000, P0 ;  /* 0xff8000001c1c7807 */ /* 0x000fe40000000000 */
[----:B------:R-:W-:Y:S02]  /*6df0*/  FMNMX3 R5, R5, R20, R21, !PT ;  /* 0x0000001405057276 */ /* 0x000fe40007800015 */
[----:B------:R-:W-:Y:S02]  /*6e00*/  FMNMX3 R4, R4, R22, R23, !PT ;  /* 0x0000001604047276 */ /* 0x000fe40007800017 */
[----:B------:R-:W-:-:S02]  /*6e10*/  SEL R29, R29, 0xff800000, P1 ;  /* 0xff8000001d1d7807 */ /* 0x000fc40000800000 */
[----:B------:R-:W-:Y:S02]  /*6e20*/  SEL R30, R30, 0xff800000, P2 ;  /* 0xff8000001e1e7807 */ /* 0x000fe40001000000 */
[----:B------:R-:W-:Y:S02]  /*6e30*/  SEL R31, R31, 0xff800000, P3 ;  /* 0xff8000001f1f7807 */ /* 0x000fe40001800000 */
[----:B------:R-:W-:Y:S02]  /*6e40*/  FMNMX3 R5, R5, R28, R29, !PT ;  /* 0x0000001c05057276 */ /* 0x000fe4000780001d */
[----:B------:R-:W-:Y:S02]  /*6e50*/  FMNMX3 R4, R4, R30, R31, !PT ;  /* 0x0000001e04047276 */ /* 0x000fe4000780001f */
[----:B------:R-:W-:Y:S02]  /*6e60*/  ISETP.GT.AND P0, PT, R153, -0x1, PT ;  /* 0xffffffff9900780c */ /* 0x000fe40003f04270 */
[----:B------:R-:W-:-:S02]  /*6e70*/  FMNMX R160, R5, R4, !PT ;  /* 0x0000000405a07209 */ /* 0x000fc40007800000 */
[----:B------:R-:W-:Y:S02]  /*6e80*/  FMNMX R5, R90, R91, !PT ;  /* 0x0000005b5a057209 */ /* 0x000fe40007800000 */
[----:B------:R-:W-:Y:S02]  /*6e90*/  FMNMX R4, R102, R103, !PT ;  /* 0x0000006766047209 */ /* 0x000fe40007800000 */
        /* <DEDUP_REMOVED lines=18> */
[----:B------:R-:W-:Y:S02]  /*6fc0*/  SEL R153, R51, 0xff800000, !P0 ;  /* 0xff80000033997807 */ /* 0x000fe40004000000 */
[----:B------:R-:W-:Y:S02]  /*6fd0*/  LOP3.LUT P2, RZ, R154, 0x80, RZ, 0xc0, !PT ;  /* 0x000000809aff7812 */ /* 0x000fe4000784c0ff */
[----:B------:R-:W-:Y:S02]  /*6fe0*/  FMNMX3 R5, R5, R40, R41, !PT ;  /* 0x0000002805057276 */ /* 0x000fe40007800029 */
[----:B------:R-:W-:-:S02]  /*6ff0*/  FMNMX3 R4, R4, R42, R43, !PT ;  /* 0x0000002a04047276 */ /* 0x000fc4000780002b */
[----:B------:R-:W-:Y:S02]  /*7000*/  LOP3.LUT P1, RZ, R154, 0x8000, RZ, 0xc0, !PT ;  /* 0x000080009aff7812 */ /* 0x000fe4000782c0ff */
[----:B------:R-:W-:Y:S02]  /*7010*/  SEL R51, R11, 0xff800000, P2 ;  /* 0xff8000000b337807 */ /* 0x000fe40001000000 */
[----:B------:R-:W-:Y:S02]  /*7020*/  FMNMX3 R5, R5, R148, R149, !PT ;  /* 0x0000009405057276 */ /* 0x000fe40007800095 */
[----:B------:R-:W-:Y:S02]  /*7030*/  FMNMX3 R4, R4, R152, R153, !PT ;  /* 0x0000009804047276 */ /* 0x000fe40007800099 */
[----:B------:R-:W-:Y:S02]  /*7040*/  LOP3.LUT P0, RZ, R154, 0x800000, RZ, 0xc0, !PT ;  /* 0x008000009aff7812 */ /* 0x000fe4000780c0ff */
[----:B------:R-:W-:-:S02]  /*7050*/  SEL R19, R19, 0xff800000, P1 ;  /* 0xff80000013137807 */ /* 0x000fc40000800000 */
[----:B------:R-:W-:Y:S02]  /*7060*/  FMNMX3 R5, R5, R48, R49, !PT ;  /* 0x0000003005057276 */ /* 0x000fe40007800031 */
[----:B------:R-:W-:Y:S02]  /*7070*/  FMNMX3 R4, R4, R50, R51, !PT ;  /* 0x0000003204047276 */ /* 0x000fe40007800033 */
[----:B------:R-:W-:Y:S02]  /*7080*/  ISETP.GT.AND P3, PT, R154, -0x1, PT ;  /* 0xffffffff9a00780c */ /* 0x000fe40003f64270 */
[----:B------:R-:W-:Y:S02]  /*7090*/  SEL R27, R27, 0xff800000, P0 ;  /* 0xff8000001b1b7807 */ /* 0x000fe40000000000 */
[----:B------:R-:W-:Y:S02]  /*70a0*/  FMNMX3 R5, R5, R16, R17, !PT ;  /* 0x0000001005057276 */ /* 0x000fe40007800011 */
[----:B------:R-:W-:-:S02]  /*70b0*/  FMNMX3 R4, R4, R18, R19, !PT ;  /* 0x0000001204047276 */ /* 0x000fc40007800013 */
[----:B------:R-:W-:Y:S02]  /*70c0*/  SEL R155, R35, 0xff800000, !P3 ;  /* 0xff800000239b7807 */ /* 0x000fe40005800000 */
[----:B------:R-:W-:Y:S02]  /*70d0*/  SEL R156, R32, 0xff800000, P4 ;  /* 0xff800000209c7807 */ /* 0x000fe40002000000 */
[----:B------:R-:W-:Y:S02]  /*70e0*/  SEL R157, R33, 0xff800000, P5 ;  /* 0xff800000219d7807 */ /* 0x000fe40002800000 */
[----:B------:R-:W-:Y:S02]  /*70f0*/  SEL R154, R34, 0xff800000, P6 ;  /* 0xff800000229a7807 */ /* 0x000fe40003000000 */
[----:B------:R-:W-:Y:S02]  /*7100*/  FMNMX3 R5, R5, R24, R25, !PT ;  /* 0x0000001805057276 */ /* 0x000fe40007800019 */
[----:B------:R-:W-:-:S02]  /*7110*/  FMNMX3 R4, R4, R26, R27, !PT ;  /* 0x0000001a04047276 */ /* 0x000fc4000780001b */
[----:B------:R-:W-:Y:S02]  /*7120*/  FMNMX3 R5, R5, R156, R157, !PT ;  /* 0x0000009c05057276 */ /* 0x000fe4000780009d */
[----:B------:R-:W-:-:S04]  /*7130*/  FMNMX3 R4, R4, R154, R155, !PT ;  /* 0x0000009a04047276 */ /* 0x000fc8000780009b */
[----:B------:R-:W-:-:S04]  /*7140*/  FMNMX3 R160, R160, R5, R4, !PT ;  /* 0x00000005a0a07276 */ /* 0x000fc80007800004 */
[----:B------:R-:W-:-:S04]  /*7150*/  FSETP.NEU.AND P0, PT, R160, -INF , PT ;  /* 0xff800000a000780b */ /* 0x000fc80003f0d000 */
[----:B------:R-:W-:Y:S02]  /*7160*/  FSEL R162, R160, RZ, P0 ;  /* 0x000000ffa0a27208 */ /* 0x000fe40000000000 */
[----:B------:R-:W-:-:S03]  /*7170*/  ELECT P0, URZ, PT ;  /* 0x0000000000ff782f */ /* 0x000fc60003800000 */
[----:B------:R-:W-:-:S04]  /*7180*/  FADD R164, -R162, R113 ;  /* 0x00000071a2a47221 */ /* 0x000fc80000000100 */
[----:B--2---:R-:W-:-:S05]  /*7190*/  FMUL R164, R164, R159 ;  /* 0x0000009fa4a47220 */ /* 0x004fca0000400000 */
[----:B------:R-:W-:Y:S02]  /*71a0*/  FSETP.GE.AND P1, PT, R164, -4, PT ;  /* 0xc0800000a400780b */ /* 0x000fe40003f26000 */
[----:B------:R-:W1:Y:S02]  /*71b0*/  MUFU.EX2 R164, R164 ;  /* 0x000000a400a47308 */ /* 0x000e640000000800 */
[C---:B------:R-:W-:Y:S02]  /*71c0*/  FSEL R162, R113.reuse, R162, P1 ;  /* 0x000000a271a27208 */ /* 0x040fe40000800000 */
[----:B------:R-:W-:-:S03]  /*71d0*/  FSEL R163, R113, R160, P1 ;  /* 0x000000a071a37208 */ /* 0x000fc60000800000 */
[----:B------:R-:W-:-:S04]  /*71e0*/  FFMA R162, -R162, R159, 8 ;  /* 0x41000000a2a27423 */ /* 0x000fc8000000019f */
[-CC-:B------:R-:W-:Y:S02]  /*71f0*/  FFMA2 R32, R98.F32x2.HI_LO, R159.reuse.F32, R162.reuse.F32 ;  /* 0x0000009f62207249 */ /* 0x180fe400012000a2 */
[-CC-:B------:R-:W-:Y:S02]  /*7200*/  FFMA2 R34, R88.F32x2.HI_LO, R159.reuse.F32, R162.reuse.F32 ;  /* 0x0000009f58227249 */ /* 0x180fe400012000a2 */
[-CC-:B------:R-:W-:Y:S02]  /*7210*/  FFMA2 R88, R90.F32x2.HI_LO, R159.reuse.F32, R162.reuse.F32 ;  /* 0x0000009f5a587249 */ /* 0x180fe400012000a2 */
[-CC-:B------:R-:W-:Y:S01]  /*7220*/  FFMA2 R90, R102.F32x2.HI_LO, R159.reuse.F32, R162.reuse.F32 ;  /* 0x0000009f665a7249 */ /* 0x180fe200012000a2 */
[----:B------:R-:W-:Y:S01]  /*7230*/  MUFU.EX2 R32, R32 ;  /* 0x0000002000207308 */ /* 0x000fe20000000800 */
[-CC-:B------:R-:W-:Y:S01]  /*7240*/  FFMA2 R92, R92.F32x2.HI_LO, R159.reuse.F32, R162.reuse.F32 ;  /* 0x0000009f5c5c7249 */ /* 0x180fe200012000a2 */
[----:B-1----:R-:W-:Y:S01]  /*7250*/  FSEL R164, R164, 1, !P1 ;  /* 0x3f800000a4a47808 */ /* 0x002fe20004800000 */
[----:B------:R-:W-:-:S02]  /*7260*/  FFMA2 R94, R94.F32x2.HI_LO, R159.F32, R162.F32 ;  /* 0x0000009f5e5e7249 */ /* 0x000fc400012000a2 */
[-CC-:B------:R-:W-:Y:S02]  /*7270*/  FFMA2 R96, R96.F32x2.HI_LO, R159.reuse.F32, R162.reuse.F32 ;  /* 0x0000009f60607249 */ /* 0x180fe400012000a2 */
[-CC-:B------:R-:W-:Y:S01]  /*7280*/  FFMA2 R98, R108.F32x2.HI_LO, R159.reuse.F32, R162.reuse.F32 ;  /* 0x0000009f6c627249 */ /* 0x180fe200012000a2 */
[----:B------:R-:W1:Y:S01]  /*7290*/  MUFU.EX2 R33, R33 ;  /* 0x0000002100217308 */ /* 0x000e620000000800 */
[-CC-:B------:R-:W-:Y:S01]  /*72a0*/  FFMA2 R100, R100.F32x2.HI_LO, R159.reuse.F32, R162.reuse.F32 ;  /* 0x0000009f64647249 */ /* 0x180fe200012000a2 */
[----:B------:R2:W-:Y:S01]  /*72b0*/  STS [R7+UR8+0x14c], R164 ;  /* 0x00014ca407007988 */ /* 0x0005e20008000808 */
        /* <DEDUP_REMOVED lines=8> */
[----:B------:R-:W3:Y:S01]  /*7340*/  MUFU.EX2 R35, R35 ;  /* 0x0000002300237308 */ /* 0x000ee20000000800 */
[----:B-1----:R-:W-:Y:S01]  /*7350*/  F2FP.SATFINITE.E4M3.F32.PACK_AB_MERGE_C R4, R33, R32, RZ ;  /* 0x000000202104723e */ /* 0x002fe200048070ff */
[-CC-:B------:R-:W-:Y:S02]  /*7360*/  FFMA2 R52, R52.F32x2.HI_LO, R159.reuse.F32, R162.reuse.F32 ;  /* 0x0000009f34347249 */ /* 0x180fe400012000a2 */
[-CC-:B------:R-:W-:Y:S02]  /*7370*/  FFMA2 R54, R54.F32x2.HI_LO, R159.reuse.F32, R162.reuse.F32 ;  /* 0x0000009f36367249 */ /* 0x180fe400012000a2 */
[----:B------:R-:W-:-:S02]  /*7380*/  FFMA2 R56, R56.F32x2.HI_LO, R159.F32, R162.F32 ;  /* 0x0000009f38387249 */ /* 0x000fc400012000a2 */
[----:B------:R-:W-:Y:S01]  /*7390*/  MUFU.EX2 R88, R88 ;  /* 0x0000005800587308 */ /* 0x000fe20000000800 */
[-CC-:B------:R-:W-:Y:S02]  /*73a0*/  FFMA2 R58, R58.F32x2.HI_LO, R159.reuse.F32, R162.reuse.F32 ;  /* 0x0000009f3a3a7249 */ /* 0x180fe400012000a2 */
[-CC-:B------:R-:W-:Y:S02]  /*73b0*/  FFMA2 R60, R60.F32x2.HI_LO, R159.reuse.F32, R162.reuse.F32 ;  /* 0x0000009f3c3c7249 */ /* 0x180fe400012000a2 */
[-CC-:B------:R-:W-:Y:S02]  /*73c0*/  FFMA2 R62, R62.F32x2.HI_LO, R159.reuse.F32, R162.reuse.F32 ;  /* 0x0000009f3e3e7249 */ /* 0x180fe400012000a2 */
[-CC-:B------:R-:W-:Y:S01]  /*73d0*/  FFMA2 R64, R64.F32x2.HI_LO, R159.reuse.F32, R162.reuse.F32 ;  /* 0x0000009f40407249 */ /* 0x180fe200012000a2 */
[----:B------:R-:W1:Y:S01]  /*73e0*/  MUFU.EX2 R89, R89 ;  /* 0x0000005900597308 */ /* 0x000e620000000800 */
[----:B---3--:R-:W-:Y:S01]  /*73f0*/  F2FP.SATFINITE.E4M3.F32.PACK_AB_MERGE_C R5, R35, R34, RZ ;  /* 0x000000222305723e */ /* 0x008fe200048070ff */
[----:B------:R-:W-:-:S02]  /*7400*/  FFMA2 R66, R66.F32x2.HI_LO, R159.F32, R162.F32 ;  /* 0x0000009f42427249 */ /* 0x000fc400012000a2 */
[-CC-:B------:R-:W-:Y:S01]  /*7410*/  FFMA2 R68, R68.F32x2.HI_LO, R159.reuse.F32, R162.reuse.F32 ;  /* 0x0000009f44447249 */ /* 0x180fe200012000a2 */
[----:B------:R-:W-:Y:S01]  /*7420*/  PRMT R4, R4, 0x5410, R5 ;  /* 0x0000541004047816 */ /* 0x000fe20000000005 */
[-CC-:B------:R-:W-:Y:S02]  /*7430*/  FFMA2 R70, R70.F32x2.HI_LO, R159.reuse.F32, R162.reuse.F32 ;  /* 0x0000009f46467249 */ /* 0x180fe400012000a2 */
[----:B------:R-:W-:Y:S01]  /*7440*/  MUFU.EX2 R90, R90 ;  /* 0x0000005a005a7308 */ /* 0x000fe20000000800 */
[-CC-:B------:R-:W-:Y:S02]  /*7450*/  FFMA2 R72, R72.F32x2.HI_LO, R159.reuse.F32, R162.reuse.F32 ;  /* 0x0000009f48487249 */ /* 0x180fe400012000a2 */
[-CC-:B------:R-:W-:Y:S02]  /*7460*/  FFMA2 R74, R74.F32x2.HI_LO, R159.reuse.F32, R162.reuse.F32 ;  /* 0x0000009f4a4a7249 */ /* 0x180fe400012000a2 */
[-CC-:B------:R-:W-:Y:S02]  /*7470*/  FFMA2 R76, R76.F32x2.HI_LO, R159.reuse.F32, R162.reuse.F32 ;  /* 0x0000009f4c4c7249 */ /* 0x180fe400012000a2 */
[-CC-:B------:R-:W-:Y:S01]  /*7480*/  FFMA2 R120, R124.F32x2.HI_LO, R159.reuse.F32, R162.reuse.F32 ;  /* 0x0000009f7c787249 */ /* 0x180fe200012000a2 */
[----:B------:R-:W3:Y:S01]  /*7490*/  MUFU.EX2 R91, R91 ;  /* 0x0000005b005b7308 */ /* 0x000ee20000000800 */
        /* <DEDUP_REMOVED lines=19> */
[-CC-:B------:R-:W-:Y:S01]  /*75d0*/  FFMA2 R48, R48.F32x2.HI_LO, R159.reuse.F32, R162.reuse.F32 ;  /* 0x0000009f30307249 */ /* 0x180fe200012000a2 */
        /* <DEDUP_REMOVED lines=11> */
[----:B--2---:R-:W-:Y:S01]  /*7690*/  F2FP.SATFINITE.E4M3.F32.PACK_AB_MERGE_C R7, R95, R94, RZ ;  /* 0x0000005e5f07723e */ /* 0x004fe200048070ff */
[----:B------:R-:W-:-:S02]  /*76a0*/  FFMA2 R24, R24.F32x2.HI_LO, R159.F32, R162.F32 ;  /* 0x0000009f18187249 */ /* 0x000fc400012000a2 */
[-CC-:B------:R-:W-:Y:S01]  /*76b0*/  FFMA2 R26, R26.F32x2.HI_LO, R159.reuse.F32, R162.reuse.F32 ;  /* 0x0000009f1a1a7249 */ /* 0x180fe200012000a2 */
[----:B------:R-:W-:Y:S01]  /*76c0*/  PRMT R6, R6, 0x5410, R7 ;  /* 0x0000541006067816 */ /* 0x000fe20000000007 */
[----:B------:R-:W-:Y:S02]  /*76d0*/  FFMA2 R28, R28.F32x2.HI_LO, R159.F32, R162.F32 ;  /* 0x0000009f1c1c7249 */ /* 0x000fe400012000a2 */
[----:B------:R-:W-:Y:S08]  /*76e0*/  MUFU.EX2 R98, R98 ;  /* 0x0000006200627308 */ /* 0x000ff00000000800 */
[----:B------:R-:W2:Y:S01]  /*76f0*/  MUFU.EX2 R99, R99 ;  /* 0x0000006300637308 */ /* 0x000ea20000000800 */
[----:B-1----:R-:W-:-:S07]  /*7700*/  F2FP.SATFINITE.E4M3.F32.PACK_AB_MERGE_C R7, R97, R96, RZ ;  /* 0x000000606107723e */ /* 0x002fce00048070ff */
[----:B------:R-:W-:Y:S08]  /*7710*/  MUFU.EX2 R100, R100 ;  /* 0x0000006400647308 */ /* 0x000ff00000000800 */
[----:B------:R-:W1:Y:S01]  /*7720*/  MUFU.EX2 R101, R101 ;  /* 0x0000006500657308 */ /* 0x000e620000000800 */
[----:B--2---:R-:W-:-:S04]  /*7730*/  F2FP.SATFINITE.E4M3.F32.PACK_AB_MERGE_C R8, R99, R98, RZ ;  /* 0x000000626308723e */ /* 0x004fc800048070ff */
[----:B------:R-:W-:-:S03]  /*7740*/  PRMT R7, R7, 0x5410, R8 ;  /* 0x0000541007077816 */ /* 0x000fc60000000008 */
        /* <DEDUP_REMOVED lines=18> */
[----:B------:R-:W-:Y:S01]  /*7870*/  MUFU.EX2 R116, R116 ;  /* 0x0000007400747308 */ /* 0x000fe20000000800 */
[----:B--2---:R-:W-:-:S04]  /*7880*/  F2FP.SATFINITE.E4M3.F32.PACK_AB_MERGE_C R11, R111, R110, RZ ;  /* 0x0000006e6f0b723e */ /* 0x004fc800048070ff */
[----:B------:R-:W-:-:S03]  /*7890*/  PRMT R10, R10, 0x5410, R11 ;  /* 0x000054100a0a7816 */ /* 0x000fc6000000000b */
[----:B------:R-:W1:Y:S08]  /*78a0*/  MUFU.EX2 R117, R117 ;  /* 0x0000007500757308 */ /* 0x000e700000000800 */
[----:B------:R-:W2:Y:S08]  /*78b0*/  MUFU.EX2 R115, R115 ;  /* 0x0000007300737308 */ /* 0x000eb00000000800 */
[----:B------:R-:W-:Y:S01]  /*78c0*/  MUFU.EX2 R52, R52 ;  /* 0x0000003400347308 */ /* 0x000fe20000000800 */
[----:B-1----:R-:W-:-:S07]  /*78d0*/  F2FP.SATFINITE.E4M3.F32.PACK_AB_MERGE_C R118, R117, R116, RZ ;  /* 0x000000747576723e */ /* 0x002fce00048070ff */
[----:B------:R-:W-:Y:S01]  /*78e0*/  MUFU.EX2 R53, R53 ;  /* 0x0000003500357308 */ /* 0x000fe20000000800 */
[----:B--2---:R-:W-:-:S04]  /*78f0*/  F2FP.SATFINITE.E4M3.F32.PACK_AB_MERGE_C R11, R115, R114, RZ ;  /* 0x00000072730b723e */ /* 0x004fc800048070ff */
[----:B------:R-:W-:Y:S01]  /*7900*/  PRMT R11, R11, 0x5410, R118 ;  /* 0x000054100b0b7816 */ /* 0x000fe20000000076 */
[----:B------:R1:W-:Y:S06]  /*7910*/  BAR.ARV R3, 0x40 ;  /* 0x000100030000751d */ /* 0x0003ec0000002000 */
[----:B------:R-:W-:Y:S01]  /*7920*/  MUFU.EX2 R54, R54 ;  /* 0x0000003600367308 */ /* 0x000fe20000000800 */
[----:B------:R-:W-:Y:S01]  /*7930*/  FFMA2 R118, R122.F32x2.HI_LO, R159.F32, R162.F32 ;  /* 0x0000009f7a767249 */ /* 0x000fe200012000a2 */
[----:B------:R2:W-:Y:S01]  /*7940*/  STTM.x8 tmem[UR9], R4 ;  /* 0x00000004000079ed */ /* 0x0005e200081c0009 */
[----:B------:R-:W-:-:S05]  /*7950*/  R2UR UR9, R138 ;  /* 0x000000008a0972ca */ /* 0x000fca00000e0000 */
[----:B------:R-:W2:Y:S08]  /*7960*/  MUFU.EX2 R55, R55 ;  /* 0x0000003700377308 */ /* 0x000eb00000000800 */
[----:B------:R-:W-:Y:S08]  /*7970*/  MUFU.EX2 R56, R56 ;  /* 0x0000003800387308 */ /* 0x000ff00000000800 */
[----:B------:R-:W3:Y:S08]  /*7980*/  MUFU.EX2 R57, R57 ;  /* 0x0000003900397308 */ /* 0x000ef00000000800 */
[----:B------:R-:W-:Y:S01]  /*7990*/  MUFU.EX2 R58, R58 ;  /* 0x0000003a003a7308 */ /* 0x000fe20000000800 */
[----:B--2---:R-:W-:-:S07]  /*79a0*/  F2FP.SATFINITE.E4M3.F32.PACK_AB_MERGE_C R5, R55, R54, RZ ;  /* 0x000000363705723e */ /* 0x004fce00048070ff */
[----:B------:R-:W2:Y:S01]  /*79b0*/  MUFU.EX2 R59, R59 ;  /* 0x0000003b003b7308 */ /* 0x000ea20000000800 */
[----:B------:R-:W-:-:S04]  /*79c0*/  F2FP.SATFINITE.E4M3.F32.PACK_AB_MERGE_C R4, R53, R52, RZ ;  /* 0x000000343504723e */ /* 0x000fc800048070ff */
[----:B------:R-:W-:Y:S02]  /*79d0*/  PRMT R4, R4, 0x5410, R5 ;  /* 0x0000541004047816 */ /* 0x000fe40000000005 */
[----:B---3--:R-:W-:Y:S01]  /*79e0*/  F2FP.SATFINITE.E4M3.F32.PACK_AB_MERGE_C R5, R57, R56, RZ ;  /* 0x000000383905723e */ /* 0x008fe200048070ff */
[----:B------:R-:W-:Y:S08]  /*79f0*/  MUFU.EX2 R60, R60 ;  /* 0x0000003c003c7308 */ /* 0x000ff00000000800 */
[----:B------:R-:W3:Y:S01]  /*7a00*/  MUFU.EX2 R61, R61 ;  /* 0x0000003d003d7308 */ /* 0x000ee20000000800 */
[----:B--2---:R-:W-:-:S04]  /*7a10*/  F2FP.SATFINITE.E4M3.F32.PACK_AB_MERGE_C R6, R59, R58, RZ ;  /* 0x0000003a3b06723e */ /* 0x004fc800048070ff */
[----:B------:R-:W-:-:S03]  /*7a20*/  PRMT R5, R5, 0x5410, R6 ;  /* 0x0000541005057816 */ /* 0x000fc60000000006 */
[----:B------:R-:W-:Y:S08]  /*7a30*/  MUFU.EX2 R62, R62 ;  /* 0x0000003e003e7308 */ /* 0x000ff00000000800 */
[----:B------:R-:W2:Y:S01]  /*7a40*/  MUFU.EX2 R63, R63 ;  /* 0x0000003f003f7308 */ /* 0x000ea20000000800 */
[----:B---3--:R-:W-:-:S07]  /*7a50*/  F2FP.SATFINITE.E4M3.F32.PACK_AB_MERGE_C R6, R61, R60, RZ ;  /* 0x0000003c3d06723e */ /* 0x008fce00048070ff */
        /* <DEDUP_REMOVED lines=29> */
[----:B------:R-:W-:Y:S01]  /*7c30*/  MUFU.EX2 R82, R82 ;  /* 0x0000005200527308 */ /* 0x000fe20000000800 */
[----:B--2---:R-:W-:-:S04]  /*7c40*/  F2FP.SATFINITE.E4M3.F32.PACK_AB_MERGE_C R11, R119, R118, RZ ;  /* 0x00000076770b723e */ /* 0x004fc800048070ff */
[----:B------:R-:W-:-:S03]  /*7c50*/  PRMT R10, R10, 0x5410, R11 ;  /* 0x000054100a0a7816 */ /* 0x000fc6000000000b */
[----:B------:R-:W2:Y:S08]  /*7c60*/  MUFU.EX2 R83, R83 ;  /* 0x0000005300537308 */ /* 0x000eb00000000800 */
[----:B------:R-:W3:Y:S08]  /*7c70*/  MUFU.EX2 R121, R121 ;  /* 0x0000007900797308 */ /* 0x000ef00000000800 */
[----:B------:R-:W-:Y:S01]  /*7c80*/  MUFU.EX2 R78, R78 ;  /* 0x0000004e004e7308 */ /* 0x000fe20000000800 */
[----:B--2---:R-:W-:-:S07]  /*7c90*/  F2FP.SATFINITE.E4M3.F32.PACK_AB_MERGE_C R122, R83, R82, RZ ;  /* 0x00000052537a723e */ /* 0x004fce00048070ff */
[----:B------:R-:W2:Y:S01]  /*7ca0*/  MUFU.EX2 R79, R79 ;  /* 0x0000004f004f7308 */ /* 0x000ea20000000800 */
[----:B---3--:R-:W-:-:S04]  /*7cb0*/  F2FP.SATFINITE.E4M3.F32.PACK_AB_MERGE_C R11, R121, R120, RZ ;  /* 0x00000078790b723e */ /* 0x008fc800048070ff */
[----:B------:R-:W-:Y:S01]  /*7cc0*/  PRMT R11, R11, 0x5410, R122 ;  /* 0x000054100b0b7816 */ /* 0x000fe2000000007a */
[-CC-:B------:R-:W-:Y:S02]  /*7cd0*/  FFMA2 R122, R128.F32x2.HI_LO, R159.reuse.F32, R162.reuse.F32 ;  /* 0x0000009f807a7249 */ /* 0x180fe400012000a2 */
[-CC-:B------:R-:W-:Y:S01]  /*7ce0*/  FFMA2 R128, R130.F32x2.HI_LO, R159.reuse.F32, R162.reuse.F32 ;  /* 0x0000009f82807249 */ /* 0x180fe200012000a2 */
[----:B------:R-:W-:Y:S01]  /*7cf0*/  MUFU.EX2 R80, R80 ;  /* 0x0000005000507308 */ /* 0x000fe20000000800 */
[-CC-:B------:R-:W-:Y:S01]  /*7d00*/  FFMA2 R130, R142.F32x2.HI_LO, R159.reuse.F32, R162.reuse.F32 ;  /* 0x0000009f8e827249 */ /* 0x180fe200012000a2 */
[----:B------:R2:W-:Y:S01]  /*7d10*/  STTM.x8 tmem[UR9], R4 ;  /* 0x00000004000079ed */ /* 0x0005e200081c0009 */
[-CC-:B------:R-:W-:Y:S01]  /*7d20*/  FFMA2 R142, R146.F32x2.HI_LO, R159.reuse.F32, R162.reuse.F32 ;  /* 0x0000009f928e7249 */ /* 0x180fe200012000a2 */
[----:B------:R-:W-:Y:S01]  /*7d30*/  R2UR UR9, R139 ;  /* 0x000000008b0972ca */ /* 0x000fe200000e0000 */
[-CC-:B------:R-:W-:Y:S02]  /*7d40*/  FFMA2 R146, R152.F32x2.HI_LO, R159.reuse.F32, R162.reuse.F32 ;  /* 0x0000009f98927249 */ /* 0x180fe400012000a2 */
[-CC-:B------:R-:W-:Y:S01]  /*7d50*/  FFMA2 R152, R30.F32x2.HI_LO, R159.reuse.F32, R162.reuse.F32 ;  /* 0x0000009f1e987249 */ /* 0x180fe200012000a2 */
[----:B------:R-:W-:Y:S01]  /*7d60*/  MUFU.EX2 R122, R122 ;  /* 0x0000007a007a7308 */ /* 0x000fe20000000800 */
[----:B------:R-:W-:-:S07]  /*7d70*/  FFMA2 R30, R154.F32x2.HI_LO, R159.F32, R162.F32 ;  /* 0x0000009f9a1e7249 */ /* 0x000fce00012000a2 */
[----:B------:R-:W3:Y:S08]  /*7d80*/  MUFU.EX2 R123, R123 ;  /* 0x0000007b007b7308 */ /* 0x000ef00000000800 */
[----:B------:R-:W4:Y:S08]  /*7d90*/  MUFU.EX2 R81, R81 ;  /* 0x0000005100517308 */ /* 0x000f300000000800 */
[----:B------:R-:W-:Y:S01]  /*7da0*/  MUFU.EX2 R124, R124 ;  /* 0x0000007c007c7308 */ /* 0x000fe20000000800 */
[----:B--2---:R-:W-:-:S07]  /*7db0*/  F2FP.SATFINITE.E4M3.F32.PACK_AB_MERGE_C R5, R79, R78, RZ ;  /* 0x0000004e4f05723e */ /* 0x004fce00048070ff */
[----:B------:R-:W2:Y:S01]  /*7dc0*/  MUFU.EX2 R125, R125 ;  /* 0x0000007d007d7308 */ /* 0x000ea20000000800 */
[----:B---3--:R-:W-:-:S04]  /*7dd0*/  F2FP.SATFINITE.E4M3.F32.PACK_AB_MERGE_C R4, R123, R122, RZ ;  /* 0x0000007a7b04723e */ /* 0x008fc800048070ff */
[----:B------:R-:W-:Y:S02]  /*7de0*/  PRMT R4, R4, 0x5410, R5 ;  /* 0x0000541004047816 */ /* 0x000fe40000000005 */
[----:B----4-:R-:W-:Y:S01]  /*7df0*/  F2FP.SATFINITE.E4M3.F32.PACK_AB_MERGE_C R5, R81, R80, RZ ;  /* 0x000000505105723e */ /* 0x010fe200048070ff */
        /* <DEDUP_REMOVED lines=47> */
[----:B------:R-:W-:Y:S01]  /*80f0*/  MUFU.EX2 R48, R48 ;  /* 0x0000003000307308 */ /* 0x000fe20000000800 */
[----:B------:R2:W-:Y:S01]  /*8100*/  STTM.x8 tmem[UR9], R4 ;  /* 0x00000004000079ed */ /* 0x0005e200081c0009 */
[----:B------:R-:W-:Y:S01]  /*8110*/  FFMA2 R150, R156.F32x2.HI_LO, R159.F32, R162.F32 ;  /* 0x0000009f9c967249 */ /* 0x000fe200012000a2 */
[----:B------:R-:W-:Y:S01]  /*8120*/  R2UR UR9, R140 ;  /* 0x000000008c0972ca */ /* 0x000fe200000e0000 */
[----:B------:R-:W3:Y:S04]  /*8130*/  FENCE.VIEW.ASYNC.T ;  /* 0x00000000000073c6 */ /* 0x000ee80000000200 */
[----:B------:R-:W-:Y:S08]  /*8140*/  MUFU.EX2 R148, R148 ;  /* 0x0000009400947308 */ /* 0x000ff00000000800 */
[----:B------:R-:W4:Y:S08]  /*8150*/  MUFU.EX2 R149, R149 ;  /* 0x0000009500957308 */ /* 0x000f300000000800 */
[----:B------:R-:W5:Y:S08]  /*8160*/  MUFU.EX2 R49, R49 ;  /* 0x0000003100317308 */ /* 0x000f700000000800 */
[----:B------:R-:W-:Y:S01]  /*8170*/  MUFU.EX2 R50, R50 ;  /* 0x0000003200327308 */ /* 0x000fe20000000800 */
[----:B--2---:R-:W-:-:S07]  /*8180*/  F2FP.SATFINITE.E4M3.F32.PACK_AB_MERGE_C R5, R45, R44, RZ ;  /* 0x0000002c2d05723e */ /* 0x004fce00048070ff */
[----:B------:R-:W2:Y:S01]  /*8190*/  MUFU.EX2 R51, R51 ;  /* 0x0000003300337308 */ /* 0x000ea20000000800 */
[----:B----4-:R-:W-:-:S04]  /*81a0*/  F2FP.SATFINITE.E4M3.F32.PACK_AB_MERGE_C R4, R149, R148, RZ ;  /* 0x000000949504723e */ /* 0x010fc800048070ff */
[----:B------:R-:W-:Y:S02]  /*81b0*/  PRMT R4, R4, 0x5410, R5 ;  /* 0x0000541004047816 */ /* 0x000fe40000000005 */
[----:B-----5:R-:W-:Y:S01]  /*81c0*/  F2FP.SATFINITE.E4M3.F32.PACK_AB_MERGE_C R5, R49, R48, RZ ;  /* 0x000000303105723e */ /* 0x020fe200048070ff */
[----:B------:R-:W-:Y:S08]  /*81d0*/  MUFU.EX2 R12, R12 ;  /* 0x0000000c000c7308 */ /* 0x000ff00000000800 */
[----:B------:R-:W4:Y:S01]  /*81e0*/  MUFU.EX2 R13, R13 ;  /* 0x0000000d000d7308 */ /* 0x000f220000000800 */
[----:B--2---:R-:W-:-:S04]  /*81f0*/  F2FP.SATFINITE.E4M3.F32.PACK_AB_MERGE_C R6, R51, R50, RZ ;  /* 0x000000323306723e */ /* 0x004fc800048070ff */
[----:B------:R-:W-:-:S03]  /*8200*/  PRMT R5, R5, 0x5410, R6 ;  /* 0x0000541005057816 */ /* 0x000fc60000000006 */
[----:B------:R-:W-:Y:S08]  /*8210*/  MUFU.EX2 R14, R14 ;  /* 0x0000000e000e7308 */ /* 0x000ff00000000800 */
[----:B------:R-:W2:Y:S01]  /*8220*/  MUFU.EX2 R15, R15 ;  /* 0x0000000f000f7308 */ /* 0x000ea20000000800 */
[----:B----4-:R-:W-:-:S07]  /*8230*/  F2FP.SATFINITE.E4M3.F32.PACK_AB_MERGE_C R6, R13, R12, RZ ;  /* 0x0000000c0d06723e */ /* 0x010fce00048070ff */
        /* <DEDUP_REMOVED lines=29> */
[----:B------:R-:W-:Y:S01]  /*8410*/  MUFU.EX2 R30, R30 ;  /* 0x0000001e001e7308 */ /* 0x000fe20000000800 */
[----:B--2---:R-:W-:-:S04]  /*8420*/  F2FP.SATFINITE.E4M3.F32.PACK_AB_MERGE_C R11, R153, R152, RZ ;  /* 0x00000098990b723e */ /* 0x004fc800048070ff */
[----:B------:R-:W-:-:S03]  /*8430*/  PRMT R10, R10, 0x5410, R11 ;  /* 0x000054100a0a7816 */ /* 0x000fc6000000000b */
[----:B------:R-:W2:Y:S08]  /*8440*/  MUFU.EX2 R31, R31 ;  /* 0x0000001f001f7308 */ /* 0x000eb00000000800 */
[----:B------:R-:W4:Y:S01]  /*8450*/  MUFU.EX2 R151, R151 ;  /* 0x0000009700977308 */ /* 0x000f220000000800 */
[----:B--2---:R-:W-:Y:S02]  /*8460*/  F2FP.SATFINITE.E4M3.F32.PACK_AB_MERGE_C R154, R31, R30, RZ ;  /* 0x0000001e1f9a723e */ /* 0x004fe400048070ff */
[----:B----4-:R-:W-:-:S04]  /*8470*/  F2FP.SATFINITE.E4M3.F32.PACK_AB_MERGE_C R11, R151, R150, RZ ;  /* 0x00000096970b723e */ /* 0x010fc800048070ff */
[----:B------:R-:W-:Y:S01]  /*8480*/  PRMT R11, R11, 0x5410, R154 ;  /* 0x000054100b0b7816 */ /* 0x000fe2000000009a */
[----:B------:R-:W-:-:S04]  /*8490*/  IMAD.MOV.U32 R154, RZ, RZ, 0x1 ;  /* 0x00000001ff9a7424 */ /* 0x000fc800078e00ff */
[----:B---3--:R-:W-:Y:S01]  /*84a0*/  SYNCS.ARRIVE.TRANS64.ART0 RZ, [UR8+0xd8], R154 ;  /* 0x0000d89affff79a7 */ /* 0x008fe20008500008 */
[----:B------:R1:W-:Y:S01]  /*84b0*/  STTM.x8 tmem[UR9], R4 ;  /* 0x00000004000079ed */ /* 0x0003e200081c0009 */
[----:B------:R-:W2:Y:S02]  /*84c0*/  FENCE.VIEW.ASYNC.T ;  /* 0x00000000000073c6 */ /* 0x000ea40000000200 */
[----:B--2---:R-:W-:Y:S01]  /*84d0*/  NOP ;  /* 0x0000000000007918 */ /* 0x004fe20000000000 */
[----:B------:R2:W-:Y:S02]  /*84e0*/  @P0 SYNCS.ARRIVE.TRANS64.ART0 RZ, [UR8+0xe0], R154 ;  /* 0x0000e09affff09a7 */ /* 0x0005e40008500008 */
[----:B--2---:R-:W-:-:S04]  /*84f0*/  IMAD.U32 R154, R134, -0x80000000, RZ ;  /* 0x80000000869a7824 */ /* 0x004fc800078e00ff */
[----:B------:R-:W2:Y:S02]  /*8500*/  SYNCS.PHASECHK.TRANS64.TRYWAIT P0, [UR8+0x108], R154 ;  /* 0x0001089aff0075a7 */ /* 0x000ea40008001108 */
[----:B-12---:R-:W-:Y:S05]  /*8510*/  @!P0 BRA `(.L_x_43) ;  /* 0x0000004c00408947 */ /* 0x006fea0003800000 */
.L_x_101:
[----:B------:R-:W-:Y:S01]  /*8520*/  MOV R165, UR10 ;  /* 0x0000000a00a57c02 */ /* 0x000fe20008000f00 */
[----:B------:R-:W-:Y:S01]  /*8530*/  FMUL R164, R164, R133 ;  /* 0x00000085a4a47220 */ /* 0x000fe20000400000 */
[----:B------:R-:W-:Y:S01]  /*8540*/  FADD2 R34, R34.F32x2.HI_LO, R94.F32x2.HI_LO ;  /* 0x0000005e2222724b */ /* 0x000fe20000000000 */
[----:B------:R-:W-:Y:S01]  /*8550*/  IADD3 R158, PT, PT, R158, 0x1, RZ ;  /* 0x000000019e9e7810 */ /* 0x000fe20007ffe0ff */
[----:B------:R-:W-:Y:S01]  /*8560*/  FADD2 R88, R88.F32x2.HI_LO, R96.F32x2.HI_LO ;  /* 0x000000605858724b */ /* 0x000fe20000000000 */
[----:B------:R-:W-:Y:S01]  /*8570*/  LOP3.LUT R134, R134, 0x1, RZ, 0x3c, !PT ;  /* 0x0000000186867812 */ /* 0x000fe200078e3cff */
[----:B------:R-:W-:Y:S01]  /*8580*/  FADD2 R164, R164.F32x2.HI_LO, R32.F32x2.HI_LO ;  /* 0x00000020a4a4724b */ /* 0x000fe20000000000 */
[----:B------:R-:W-:Y:S01]  /*8590*/  ISETP.NE.AND P0, PT, R158, -0x1, PT ;  /* 0xffffffff9e00780c */ /* 0x000fe20003f05270 */
[----:B------:R-:W-:Y:S01]  /*85a0*/  FADD2 R90, R90.F32x2.HI_LO, R98.F32x2.HI_LO ;  /* 0x000000625a5a724b */ /* 0x000fe20000000000 */
[----:B------:R-:W-:Y:S01]  /*85b0*/  LOP3.LUT R132, R132, 0x1, RZ, 0x3c, !PT ;  /* 0x0000000184847812 */ /* 0x000fe200078e3cff */
[----:B------:R-:W-:Y:S01]  /*85c0*/  FADD2 R164, R164.F32x2.HI_LO, R92.F32x2.HI_LO ;  /* 0x0000005ca4a4724b */ /* 0x000fe20000000000 */
[----:B------:R-:W-:Y:S01]  /*85d0*/  MOV R113, R163 ;  /* 0x000000a300717202 */ /* 0x000fe20000000f00 */
[----:B------:R-:W-:-:S02]  /*85e0*/  FADD2 R34, R34.F32x2.HI_LO, R102.F32x2.HI_LO ;  /* 0x000000662222724b */ /* 0x000fc40000000000 */
[----:B------:R-:W-:Y:S02]  /*85f0*/  FADD2 R88, R88.F32x2.HI_LO, R104.F32x2.HI_LO ;  /* 0x000000685858724b */ /* 0x000fe40000000000 */
[----:B------:R-:W-:Y:S02]  /*8600*/  FADD2 R90, R90.F32x2.HI_LO, R106.F32x2.HI_LO ;  /* 0x0000006a5a5a724b */ /* 0x000fe40000000000 */
[----:B------:R-:W-:Y:S02]  /*8610*/  FADD2 R164, R164.F32x2.HI_LO, R100.F32x2.HI_LO ;  /* 0x00000064a4a4724b */ /* 0x000fe40000000000 */
[----:B------:R-:W-:Y:S02]  /*8620*/  FADD2 R34, R34.F32x2.HI_LO, R110.F32x2.HI_LO ;  /* 0x0000006e2222724b */ /* 0x000fe40000000000 */
[----:B------:R-:W-:Y:S02]  /*8630*/  FADD2 R88, R88.F32x2.HI_LO, R114.F32x2.HI_LO ;  /* 0x000000725858724b */ /* 0x000fe40000000000 */
        /* <DEDUP_REMOVED lines=51> */
[----:B------:R-:W-:-:S04]  /*8970*/  FADD2 R34, R164.F32x2.HI_LO, R34.F32x2.HI_LO ;  /* 0x00000022a422724b */ /* 0x000fc80000000000 */
[----:B------:R-:W-:-:S04]  /*8980*/  FADD2 R34, R34.F32x2.HI_LO, R88.F32x2.HI_LO ;  /* 0x000000582222724b */ /* 0x000fc80000000000 */
[----:B------:R-:W-:Y:S01]  /*8990*/  FADD R133, R34, R35 ;  /* 0x0000002322857221 */ /* 0x000fe20000000000 */
[----:B------:R-:W-:Y:S06]  /*89a0*/  @P0 BRA `(.L_x_44) ;  /* 0xffffffd400cc0947 */ /* 0x000fec000383ffff */
.L_x_41:
[----:B------:R-:W-:-:S04]  /*89b0*/  VIMNMX R84, PT, PT, R84, R135, PT ;  /* 0x0000008754547248 */ /* 0x000fc80003fe0100 */
[----:B------:R-:W-:-:S13]  /*89c0*/  ISETP.GE.AND P0, PT, R84, 0x1, PT ;  /* 0x000000015400780c */ /* 0x000fda0003f06270 */
[----:B------:R-:W-:Y:S05]  /*89d0*/  @!P0 BRA `(.L_x_45) ;  /* 0x00000020009c8947 */ /* 0x000fea0003800000 */
[----:B------:R-:W2:Y:S01]  /*89e0*/  S2R R153, SR_TID.X ;  /* 0x0000000000997919 */ /* 0x000ea20000002100 */
[----:B------:R-:W3:Y:S01]  /*89f0*/  S2UR UR11, SR_CgaCtaId ;  /* 0x00000000000b79c3 */ /* 0x000ee20000008800 */
[----:B------:R-:W-:Y:S01]  /*8a00*/  IMAD.MOV R154, RZ, RZ, -R84 ;  /* 0x000000ffff9a7224 */ /* 0x000fe200078e0a54 */
[----:B------:R-:W-:Y:S01]  /*8a10*/  UMOV UR8, 0x400 ;  /* 0x0000040000087882 */ /* 0x000fe20000000000 */
[----:B------:R-:W-:Y:S01]  /*8a20*/  IMAD.MOV.U32 R156, RZ, RZ, R163 ;  /* 0x000000ffff9c7224 */ /* 0x000fe200078e00a3 */
[----:B------:R-:W-:Y:S01]  /*8a30*/  UMOV UR10, URZ ;  /* 0x000000ff000a7c82 */ /* 0x000fe20008000000 */
[----:B---3--:R-:W-:Y:S01]  /*8a40*/  ULEA UR11, UR11, UR8, 0x18 ;  /* 0x000000080b0b7291 */ /* 0x008fe2000f8ec0ff */
[----:B--2---:R-:W-:-:S05]  /*8a50*/  IMAD.U32 R152, R153, 0x10000, RZ ;  /* 0x0001000099987824 */ /* 0x004fca00078e00ff */
[----:B------:R-:W-:-:S04]  /*8a60*/  LOP3.LUT R152, R152, 0x600000, RZ, 0xc0, !PT ;  /* 0x0060000098987812 */ /* 0x000fc800078ec0ff */
[C---:B------:R-:W-:Y:S02]  /*8a70*/  LOP3.LUT R151, R152.reuse, 0x58, RZ, 0xfc, !PT ;  /* 0x0000005898977812 */ /* 0x040fe400078efcff */
[C---:B------:R-:W-:Y:S02]  /*8a80*/  LOP3.LUT R150, R152.reuse, 0x50, RZ, 0xfc, !PT ;  /* 0x0000005098967812 */ /* 0x040fe400078efcff */
[C---:B------:R-:W-:Y:S02]  /*8a90*/  LOP3.LUT R149, R152.reuse, 0x48, RZ, 0xfc, !PT ;  /* 0x0000004898957812 */ /* 0x040fe400078efcff */
[C---:B------:R-:W-:Y:S02]  /*8aa0*/  LOP3.LUT R148, R152.reuse, 0x60, RZ, 0xfc, !PT ;  /* 0x0000006098947812 */ /* 0x040fe400078efcff */
[C---:B------:R-:W-:Y:S02]  /*8ab0*/  LOP3.LUT R135, R152.reuse, 0x40, RZ, 0xfc, !PT ;  /* 0x0000004098877812 */ /* 0x040fe400078efcff */
[----:B------:R-:W-:-:S07]  /*8ac0*/  LOP3.LUT R2, R152, 0x20, RZ, 0xfc, !PT ;  /* 0x0000002098027812 */ /* 0x000fce00078efcff */
.L_x_48:
[----:B------:R-:W-:Y:S02]  /*8ad0*/  SHF.L.U32 R6, R132, 0x1f, RZ ;  /* 0x0000001f84067819 */ /* 0x000fe400000006ff */
[----:B------:R-:W-:Y:S02]  /*8ae0*/  R2UR UR8, R152 ;  /* 0x00000000980872ca */ /* 0x000fe400000e0000 */
[----:B------:R-:W2:Y:S02]  /*8af0*/  SYNCS.PHASECHK.TRANS64.TRYWAIT P0, [UR11+0xd0], R6 ;  /* 0x0000d006ff0075a7 */ /* 0x000ea4000800110b */
[----:B-12---:R-:W-:Y:S11]  /*8b00*/  @!P0 BRA `(.L_x_46) ;  /* 0x0000004400e08947 */ /* 0x006ff60003800000 */
.L_x_103:
[----:B------:R-:W2:Y:S01]  /*8b10*/  LDTM.x32 R100, tmem[UR8] ;  /* 0x00000008006479ee */ /* 0x000ea200082c0000 */
[----:B------:R-:W-:Y:S01]  /*8b20*/  R2UR UR8, R2 ;  /* 0x00000000020872ca */ /* 0x000fe200000e0000 */
[----:B-1----:R-:W1:Y:S01]  /*8b30*/  LDC R155, c[0x0][0x600] ;  /* 0x00018000ff9b7b82 */ /* 0x002e620000000800 */
[----:B------:R-:W-:Y:S01]  /*8b40*/  R2UR UR9, R135 ;  /* 0x00000000870972ca */ /* 0x000fe200000e0000 */
[----:B------:R-:W-:-:S10]  /*8b50*/  IMAD.MOV.U32 R157, RZ, RZ, 0x3d9df09d ;  /* 0x3d9df09dff9d7424 */ /* 0x000fd400078e00ff */
[----:B------:R-:W3:Y:S01]  /*8b60*/  LDTM.x32 R68, tmem[UR8] ;  /* 0x00000008004479ee */ /* 0x000ee200082c0000 */
[----:B------:R-:W-:Y:S01]  /*8b70*/  R2UR UR8, R148 ;  /* 0x00000000940872ca */ /* 0x000fe200000e0000 */
[----:B------:R-:W4:Y:S01]  /*8b80*/  LDTM.x32 R36, tmem[UR9] ;  /* 0x00000009002479ee */ /* 0x000f2200082c0000 */
[----:B--2---:R-:W-:Y:S02]  /*8b90*/  FMNMX3 R137, R156, R100, R101, !PT ;  /* 0x000000649c897276 */ /* 0x004fe40007800065 */
[----:B------:R-:W-:Y:S02]  /*8ba0*/  FMNMX R136, R102, R103, !PT ;  /* 0x0000006766887209 */ /* 0x000fe40007800000 */
[----:B------:R-:W-:-:S07]  /*8bb0*/  FMNMX R139, R104, R105, !PT ;  /* 0x00000069688b7209 */ /* 0x000fce0007800000 */
[----:B------:R-:W2:Y:S01]  /*8bc0*/  LDTM.x32 R4, tmem[UR8] ;  /* 0x00000008000479ee */ /* 0x000ea200082c0000 */
[----:B------:R-:W-:Y:S02]  /*8bd0*/  FMNMX R138, R106, R107, !PT ;  /* 0x0000006b6a8a7209 */ /* 0x000fe40007800000 */
        /* <DEDUP_REMOVED lines=10> */
[----:B---3--:R-:W-:-:S02]  /*8c80*/  FMNMX3 R137, R137, R68, R69, !PT ;  /* 0x0000004489897276 */ /* 0x008fc40007800045 */
        /* <DEDUP_REMOVED lines=15> */
[----:B----4-:R-:W-:Y:S02]  /*8d80*/  FMNMX3 R137, R137, R36, R37, !PT ;  /* 0x0000002489897276 */ /* 0x010fe40007800025 */
        /* <DEDUP_REMOVED lines=15> */
[----:B--2---:R-:W-:Y:S02]  /*8e80*/  FMNMX3 R137, R137, R4, R5, !PT ;  /* 0x0000000489897276 */ /* 0x004fe40007800005 */
        /* <DEDUP_REMOVED lines=15> */
[----:B------:R-:W-:-:S02]  /*8f80*/  FMNMX R136, R137, R136, !PT ;  /* 0x0000008889887209 */ /* 0x000fc40007800000 */
[----:B------:R-:W-:Y:S02]  /*8f90*/  FMNMX3 R139, R139, R32, R33, !PT ;  /* 0x000000208b8b7276 */ /* 0x000fe40007800021 */
[----:B------:R-:W-:Y:S02]  /*8fa0*/  FMNMX3 R138, R138, R34, R35, !PT ;  /* 0x000000228a8a7276 */ /* 0x000fe40007800023 */
[----:B------:R-:W-:Y:S02]  /*8fb0*/  R2UR UR8, R135 ;  /* 0x00000000870872ca */ /* 0x000fe400000e0000 */
[----:B------:R-:W-:-:S04]  /*8fc0*/  FMNMX3 R163, R136, R139, R138, !PT ;  /* 0x0000008b88a37276 */ /* 0x000fc8000780008a */
[----:B------:R-:W-:-:S04]  /*8fd0*/  FSETP.NEU.AND P0, PT, R163, -INF , PT ;  /* 0xff800000a300780b */ /* 0x000fc80003f0d000 */
[----:B------:R-:W-:Y:S02]  /*8fe0*/  FSEL R137, R163, RZ, P0 ;  /* 0x000000ffa3897208 */ /* 0x000fe40000000000 */
[----:B------:R-:W-:-:S03]  /*8ff0*/  ELECT P0, URZ, PT ;  /* 0x0000000000ff782f */ /* 0x000fc60003800000 */
[----:B------:R-:W-:-:S04]  /*9000*/  FADD R160, -R137, R156 ;  /* 0x0000009c89a07221 */ /* 0x000fc80000000100 */
[----:B-1----:R-:W-:-:S05]  /*9010*/  FMUL R160, R160, R155 ;  /* 0x0000009ba0a07220 */ /* 0x002fca0000400000 */
[----:B------:R-:W-:Y:S02]  /*9020*/  FSETP.GE.AND P1, PT, R160, -4, PT ;  /* 0xc0800000a000780b */ /* 0x000fe40003f26000 */
[----:B------:R-:W1:Y:S02]  /*9030*/  MUFU.EX2 R160, R160 ;  /* 0x000000a000a07308 */ /* 0x000e640000000800 */
[C---:B------:R-:W-:Y:S02]  /*9040*/  FSEL R158, R156.reuse, R137, P1 ;  /* 0x000000899c9e7208 */ /* 0x040fe40000800000 */
[----:B------:R-:W-:-:S03]  /*9050*/  FSEL R163, R156, R163, P1 ;  /* 0x000000a39ca37208 */ /* 0x000fc60000800000 */
[----:B------:R-:W-:-:S04]  /*9060*/  FFMA R158, -R158, R155, 8 ;  /* 0x410000009e9e7423 */ /* 0x000fc8000000019b */
[-CC-:B------:R-:W-:Y:S02]  /*9070*/  FFMA2 R136, R100.F32x2.HI_LO, R155.reuse.F32, R158.reuse.F32 ;  /* 0x0000009b64887249 */ /* 0x180fe4000120009e */
[-CC-:B------:R-:W-:Y:S02]  /*9080*/  FFMA2 R138, R102.F32x2.HI_LO, R155.reuse.F32, R158.reuse.F32 ;  /* 0x0000009b668a7249 */ /* 0x180fe4000120009e */
[----:B------:R-:W-:Y:S02]  /*9090*/  IMAD.SHL.U32 R103, R153, 0x4, RZ ;  /* 0x0000000499677824 */ /* 0x000fe400078e00ff */
[-CC-:B------:R-:W-:Y:S02]  /*90a0*/  FFMA2 R140, R104.F32x2.HI_LO, R155.reuse.F32, R158.reuse.F32 ;  /* 0x0000009b688c7249 */ /* 0x180fe4000120009e */
[-CC-:B------:R-:W-:Y:S01]  /*90b0*/  FFMA2 R142, R106.F32x2.HI_LO, R155.reuse.F32, R158.reuse.F32 ;  /* 0x0000009b6a8e7249 */ /* 0x180fe2000120009e */
[----:B------:R-:W-:Y:S01]  /*90c0*/  MUFU.EX2 R136, R136 ;  /* 0x0000008800887308 */ /* 0x000fe20000000800 */
[-CC-:B------:R-:W-:Y:S01]  /*90d0*/  FFMA2 R108, R108.F32x2.HI_LO, R155.reuse.F32, R158.reuse.F32 ;  /* 0x0000009b6c6c7249 */ /* 0x180fe2000120009e */
[----:B------:R-:W-:Y:S01]  /*90e0*/  LOP3.LUT R103, R103, 0x1fc, RZ, 0xc0, !PT ;  /* 0x000001fc67677812 */ /* 0x000fe200078ec0ff */
[-CC-:B------:R-:W-:Y:S01]  /*90f0*/  FFMA2 R110, R110.F32x2.HI_LO, R155.reuse.F32, R158.reuse.F32 ;  /* 0x0000009b6e6e7249 */ /* 0x180fe2000120009e */
[----:B-1----:R-:W-:Y:S01]  /*9100*/  FSEL R160, R160, 1, !P1 ;  /* 0x3f800000a0a07808 */ /* 0x002fe20004800000 */
[----:B------:R-:W-:-:S02]  /*9110*/  FFMA2 R112, R112.F32x2.HI_LO, R155.F32, R158.F32 ;  /* 0x0000009b70707249 */ /* 0x000fc4000120009e */
        /* <DEDUP_REMOVED lines=16> */
[-CC-:B------:R-:W-:Y:S01]  /*9220*/  FFMA2 R76, R76.F32x2.HI_LO, R155.reuse.F32, R158.reuse.F32 ;  /* 0x0000009b4c4c7249 */ /* 0x180fe2000120009e */
[----:B------:R-:W-:Y:S01]  /*9230*/  FMNMX R96, R96, -127, !PT ;  /* 0xc2fe000060607809 */ /* 0x000fe20007800000 */
[----:B------:R-:W-:Y:S01]  /*9240*/  MUFU.EX2 R140, R140 ;  /* 0x0000008c008c7308 */ /* 0x000fe20000000800 */
[----:B------:R-:W-:Y:S01]  /*9250*/  FMNMX R97, R97, -127, !PT ;  /* 0xc2fe000061617809 */ /* 0x000fe20007800000 */
[-CC-:B------:R-:W-:Y:S01]  /*9260*/  FFMA2 R78, R78.F32x2.HI_LO, R155.reuse.F32, R158.reuse.F32 ;  /* 0x0000009b4e4e7249 */ /* 0x180fe2000120009e */
[----:B------:R-:W-:Y:S01]  /*9270*/  FMNMX R80, R80, -127, !PT ;  /* 0xc2fe000050507809 */ /* 0x000fe20007800000 */
[-CC-:B------:R-:W-:Y:S01]  /*9280*/  FFMA2 R84, R84.F32x2.HI_LO, R155.reuse.F32, R158.reuse.F32 ;  /* 0x0000009b54547249 */ /* 0x180fe2000120009e */
[----:B------:R-:W-:Y:S01]  /*9290*/  FMNMX R81, R81, -127, !PT ;  /* 0xc2fe000051517809 */ /* 0x000fe20007800000 */
[----:B------:R-:W-:-:S02]  /*92a0*/  FFMA2 R86, R86.F32x2.HI_LO, R155.F32, R158.F32 ;  /* 0x0000009b56567249 */ /* 0x000fc4000120009e */
[----:B------:R-:W1:Y:S01]  /*92b0*/  MUFU.EX2 R141, R141 ;  /* 0x0000008d008d7308 */ /* 0x000e620000000800 */
[----:B---3--:R-:W-:Y:S01]  /*92c0*/  F2FP.SATFINITE.E4M3.F32.PACK_AB_MERGE_C R101, R139, R138, RZ ;  /* 0x0000008a8b65723e */ /* 0x008fe200048070ff */
[-CC-:B------:R-:W-:Y:S02]  /*92d0*/  FFMA2 R88, R88.F32x2.HI_LO, R155.reuse.F32, R158.reuse.F32 ;  /* 0x0000009b58587249 */ /* 0x180fe4000120009e */
[-CC-:B------:R-:W-:Y:S01]  /*92e0*/  FFMA2 R90, R90.F32x2.HI_LO, R155.reuse.F32, R158.reuse.F32 ;  /* 0x0000009b5a5a7249 */ /* 0x180fe2000120009e */
[----:B------:R-:W-:Y:S01]  /*92f0*/  PRMT R100, R100, 0x5410, R101 ;  /* 0x0000541064647816 */ /* 0x000fe20000000065 */
[-CC-:B------:R-:W-:Y:S02]  /*9300*/  FFMA2 R94, R94.F32x2.HI_LO, R155.reuse.F32, R158.reuse.F32 ;  /* 0x0000009b5e5e7249 */ /* 0x180fe4000120009e */
[----:B------:R-:W-:Y:S01]  /*9310*/  MUFU.EX2 R142, R142 ;  /* 0x0000008e008e7308 */ /* 0x000fe20000000800 */
[-CC-:B------:R-:W-:Y:S02]  /*9320*/  FFMA2 R64, R64.F32x2.HI_LO, R155.reuse.F32, R158.reuse.F32 ;  /* 0x0000009b40407249 */ /* 0x180fe4000120009e */
[----:B------:R-:W-:-:S02]  /*9330*/  FFMA2 R48, R48.F32x2.HI_LO, R155.F32, R158.F32 ;  /* 0x0000009b30307249 */ /* 0x000fc4000120009e */
[-CC-:B------:R-:W-:Y:S01]  /*9340*/  FFMA2 R44, R44.F32x2.HI_LO, R155.reuse.F32, R158.reuse.F32 ;  /* 0x0000009b2c2c7249 */ /* 0x180fe2000120009e */
[----:B------:R-:W-:Y:S01]  /*9350*/  FMNMX R64, R64, -127, !PT ;  /* 0xc2fe000040407809 */ /* 0x000fe20007800000 */
[-CC-:B------:R-:W-:Y:S01]  /*9360*/  FFMA2 R46, R46.F32x2.HI_LO, R155.reuse.F32, R158.reuse.F32 ;  /* 0x0000009b2e2e7249 */ /* 0x180fe2000120009e */
[----:B------:R-:W3:Y:S01]  /*9370*/  MUFU.EX2 R143, R143 ;  /* 0x0000008f008f7308 */ /* 0x000ee20000000800 */
[----:B-1----:R-:W-:Y:S01]  /*9380*/  F2FP.SATFINITE.E4M3.F32.PACK_AB_MERGE_C R101, R141, R140, RZ ;  /* 0x0000008c8d65723e */ /* 0x002fe200048070ff */
[-CC-:B------:R-:W-:Y:S01]  /*9390*/  FFMA2 R52, R52.F32x2.HI_LO, R155.reuse.F32, R158.reuse.F32 ;  /* 0x0000009b34347249 */ /* 0x180fe2000120009e */
[----:B------:R-:W-:Y:S01]  /*93a0*/  FMNMX R65, R65, -127, !PT ;  /* 0xc2fe000041417809 */ /* 0x000fe20007800000 */
[-CC-:B------:R-:W-:Y:S01]  /*93b0*/  FFMA2 R54, R54.F32x2.HI_LO, R155.reuse.F32, R158.reuse.F32 ;  /* 0x0000009b36367249 */ /* 0x180fe2000120009e */
[----:B------:R-:W-:Y:S01]  /*93c0*/  FMNMX R48, R48, -127, !PT ;  /* 0xc2fe000030307809 */ /* 0x000fe20007800000 */
[-CC-:B------:R-:W-:Y:S01]  /*93d0*/  FFMA2 R56, R56.F32x2.HI_LO, R155.reuse.F32, R158.reuse.F32 ;  /* 0x0000009b38387249 */ /* 0x180fe2000120009e */
[----:B------:R-:W-:Y:S01]  /*93e0*/  FMNMX R49, R49, -127, !PT ;  /* 0xc2fe000031317809 */ /* 0x000fe20007800000 */
[----:B------:R-:W-:Y:S01]  /*93f0*/  MUFU.EX2 R108, R108 ;  /* 0x0000006c006c7308 */ /* 0x000fe20000000800 */
[----:B------:R-:W-:-:S02]  /*9400*/  FFMA2 R58, R58.F32x2.HI_LO, R155.F32, R158.F32 ;  /* 0x0000009b3a3a7249 */ /* 0x000fc4000120009e */
[-CC-:B------:R-:W-:Y:S02]  /*9410*/  FFMA2 R60, R60.F32x2.HI_LO, R155.reuse.F32, R158.reuse.F32 ;  /* 0x0000009b3c3c7249 */ /* 0x180fe4000120009e */
[-CC-:B------:R-:W-:Y:S02]  /*9420*/  FFMA2 R164, R8.F32x2.HI_LO, R155.reuse.F32, R158.reuse.F32 ;  /* 0x0000009b08a47249 */ /* 0x180fe4000120009e */
[-CC-:B------:R-:W-:Y:S01]  /*9430*/  FFMA2 R12, R12.F32x2.HI_LO, R155.reuse.F32, R158.reuse.F32 ;  /* 0x0000009b0c0c7249 */ /* 0x180fe2000120009e */
[----:B------:R-:W1:Y:S01]  /*9440*/  MUFU.EX2 R109, R109 ;  /* 0x0000006d006d7308 */ /* 0x000e620000000800 */
[----:B---3--:R-:W-:Y:S01]  /*9450*/  F2FP.SATFINITE.E4M3.F32.PACK_AB_MERGE_C R102, R143, R142, RZ ;  /* 0x0000008e8f66723e */ /* 0x008fe200048070ff */
[-CC-:B------:R-:W-:Y:S02]  /*9460*/  FFMA2 R14, R14.F32x2.HI_LO, R155.reuse.F32, R158.reuse.F32 ;  /* 0x0000009b0e0e7249 */ /* 0x180fe4000120009e */
[-C--:B------:R-:W-:Y:S01]  /*9470*/  FFMA2 R10, R10.F32x2.HI_LO, R155.reuse.F32, R158.F32 ;  /* 0x0000009b0a0a7249 */ /* 0x080fe2000120009e */
[----:B------:R-:W-:Y:S01]  /*9480*/  PRMT R101, R101, 0x5410, R102 ;  /* 0x0000541065657816 */ /* 0x000fe20000000066 */
[----:B------:R-:W-:-:S02]  /*9490*/  FFMA2 R16, R16.F32x2.HI_LO, R155.F32, R158.F32 ;  /* 0x0000009b10107249 */ /* 0x000fc4000120009e */
        /* <DEDUP_REMOVED lines=12> */
[----:B------:R-:W-:-:S05]  /*9560*/  FFMA2 R34, R34.F32x2.HI_LO, R155.F32, R158.F32 ;  /* 0x0000009b22227249 */ /* 0x000fca000120009e */
        /* <DEDUP_REMOVED lines=39> */
[----:B------:R-:W-:Y:S01]  /*97e0*/  FADD2.RM R144, R80.F32x2.HI_LO, 12582912 ;  /* 0x4b4000005090744b */ /* 0x000fe20000204000 */
[----:B------:R-:W-:Y:S01]  /*97f0*/  MUFU.EX2 R78, R78 ;  /* 0x0000004e004e7308 */ /* 0x000fe20000000800 */
[----:B------:R2:W-:Y:S01]  /*9800*/  STTM.x8 tmem[UR8], R100 ;  /* 0x00000064000079ed */ /* 0x0005e200081c0008 */
[----:B------:R-:W-:Y:S01]  /*9810*/  R2UR UR8, R149 ;  /* 0x00000000950872ca */ /* 0x000fe200000e0000 */
[----:B------:R-:W-:-:S04]  /*9820*/  FADD2 R146, R144.F32x2.HI_LO, -12582912 ;  /* 0xcb4000009092744b */ /* 0x000fc80000200000 */
[----:B------:R-:W-:Y:S01]  /*9830*/  FADD2 R146, R80.F32x2.HI_LO, -R146.F32x2.HI_LO ;  /* 0x800000925092724b */ /* 0x000fe20000000000 */
[----:B------:R-:W3:Y:S01]  /*9840*/  MUFU.EX2 R79, R79 ;  /* 0x0000004f004f7308 */ /* 0x000ee20000000800 */
[----:B------:R-:W-:Y:S02]  /*9850*/  FFMA2 R80, R68.F32x2.HI_LO, R155.F32, R158.F32 ;  /* 0x0000009b44507249 */ /* 0x000fe4000120009e */
[----:B------:R-:W-:-:S04]  /*9860*/  FFMA2 R68, R146.F32x2.HI_LO, R157.F32, 0.22756439447402954102 ;  /* 0x3e6906a492447449 */ /* 0x000fc8000120009d */
[-C--:B------:R-:W-:Y:S01]  /*9870*/  FFMA2 R68, R68.F32x2.HI_LO, R146.reuse.F32x2.HI_LO, 0.69514614343643188477 ;  /* 0x3f31f51944447449 */ /* 0x080fe20000200092 */
[----:B------:R-:W-:Y:S03]  /*9880*/  MUFU.EX2 R80, R80 ;  /* 0x0000005000507308 */ /* 0x000fe60000000800 */
[----:B------:R-:W-:-:S05]  /*9890*/  FFMA2 R68, R68.F32x2.HI_LO, R146.F32x2.HI_LO, 1 ;  /* 0x3f80000044447449 */ /* 0x000fca0000200092 */
[----:B------:R-:W-:Y:S08]  /*98a0*/  MUFU.EX2 R81, R81 ;  /* 0x0000005100517308 */ /* 0x000ff00000000800 */
[----:B------:R-:W-:Y:S01]  /*98b0*/  MUFU.EX2 R84, R84 ;  /* 0x0000005400547308 */ /* 0x000fe20000000800 */
[-CC-:B--2---:R-:W-:Y:S02]  /*98c0*/  FFMA2 R100, R70.F32x2.HI_LO, R155.reuse.F32, R158.reuse.F32 ;  /* 0x0000009b46647249 */ /* 0x184fe4000120009e */
[----:B------:R-:W-:-:S05]  /*98d0*/  FFMA2 R70, R82.F32x2.HI_LO, R155.F32, R158.F32 ;  /* 0x0000009b52467249 */ /* 0x000fca000120009e */
[----:B------:R-:W2:Y:S01]  /*98e0*/  MUFU.EX2 R85, R85 ;  /* 0x0000005500557308 */ /* 0x000ea20000000800 */
[-CC-:B------:R-:W-:Y:S02]  /*98f0*/  FFMA2 R82, R72.F32x2.HI_LO, R155.reuse.F32, R158.reuse.F32 ;  /* 0x0000009b48527249 */ /* 0x180fe4000120009e */
[----:B------:R-:W-:Y:S01]  /*9900*/  FFMA2 R102, R74.F32x2.HI_LO, R155.F32, R158.F32 ;  /* 0x0000009b4a667249 */ /* 0x000fe2000120009e */
[----:B------:R-:W-:Y:S02]  /*9910*/  FMNMX R72, R70, -127, !PT ;  /* 0xc2fe000046487809 */ /* 0x000fe40007800000 */
[----:B------:R-:W-:Y:S02]  /*9920*/  FMNMX R73, R71, -127, !PT ;  /* 0xc2fe000047497809 */ /* 0x000fe40007800000 */
[----:B------:R-:W-:Y:S03]  /*9930*/  MUFU.EX2 R100, R100 ;  /* 0x0000006400647308 */ /* 0x000fe60000000800 */
[----:B------:R-:W-:-:S04]  /*9940*/  FADD2.RM R104, R72.F32x2.HI_LO, 12582912 ;  /* 0x4b4000004868744b */ /* 0x000fc80000204000 */
[----:B------:R-:W-:Y:S01]  /*9950*/  FADD2 R70, R104.F32x2.HI_LO, -12582912 ;  /* 0xcb4000006846744b */ /* 0x000fe20000200000 */
[----:B------:R-:W-:Y:S03]  /*9960*/  MUFU.EX2 R101, R101 ;  /* 0x0000006500657308 */ /* 0x000fe60000000800 */
[----:B------:R-:W-:-:S04]  /*9970*/  FADD2 R70, R72.F32x2.HI_LO, -R70.F32x2.HI_LO ;  /* 0x800000464846724b */ /* 0x000fc80000000000 */
[----:B------:R-:W-:Y:S01]  /*9980*/  FFMA2 R72, R70.F32x2.HI_LO, R157.F32, 0.22756439447402954102 ;  /* 0x3e6906a446487449 */ /* 0x000fe2000120009d */
[----:B------:R-:W-:Y:S03]  /*9990*/  MUFU.EX2 R82, R82 ;  /* 0x0000005200527308 */ /* 0x000fe60000000800 */
[----:B------:R-:W-:-:S04]  /*99a0*/  FFMA2 R72, R72.F32x2.HI_LO, R70.F32x2.HI_LO, 0.69514614343643188477 ;  /* 0x3f31f51948487449 */ /* 0x000fc80000200046 */
[----:B------:R-:W-:Y:S01]  /*99b0*/  FFMA2 R70, R72.F32x2.HI_LO, R70.F32x2.HI_LO, 1 ;  /* 0x3f80000048467449 */ /* 0x000fe20000200046 */
[----:B------:R-:W-:Y:S01]  /*99c0*/  MUFU.EX2 R83, R83 ;  /* 0x0000005300537308 */ /* 0x000fe20000000800 */
[----:B------:R-:W-:Y:S02]  /*99d0*/  FADD2.RM R72, R96.F32x2.HI_LO, 12582912 ;  /* 0x4b4000006048744b */ /* 0x000fe40000204000 */
[----:B------:R-:W-:Y:S02]  /*99e0*/  IMAD R104, R104, 0x800000, R70 ;  /* 0x0080000068687824 */ /* 0x000fe400078e0246 */
[----:B------:R-:W-:Y:S02]  /*99f0*/  FADD2 R74, R72.F32x2.HI_LO, -12582912 ;  /* 0xcb400000484a744b */ /* 0x000fe40000200000 */
[----:B------:R-:W-:Y:S01]  /*9a00*/  IMAD R105, R105, 0x800000, R71 ;  /* 0x0080000069697824 */ /* 0x000fe200078e0247 */
[----:B---3--:R-:W-:Y:S01]  /*9a10*/  F2FP.SATFINITE.E4M3.F32.PACK_AB_MERGE_C R71, R79, R78, RZ ;  /* 0x0000004e4f47723e */ /* 0x008fe200048070ff */
[----:B------:R-:W-:Y:S01]  /*9a20*/  MUFU.EX2 R102, R102 ;  /* 0x0000006600667308 */ /* 0x000fe20000000800 */
[----:B------:R-:W-:-:S04]  /*9a30*/  FADD2 R74, R96.F32x2.HI_LO, -R74.F32x2.HI_LO ;  /* 0x8000004a604a724b */ /* 0x000fc80000000000 */
[----:B------:R-:W-:-:S03]  /*9a40*/  FFMA2 R96, R74.F32x2.HI_LO, R157.F32, 0.22756439447402954102 ;  /* 0x3e6906a44a607449 */ /* 0x000fc6000120009d */
[----:B------:R-:W3:Y:S01]  /*9a50*/  MUFU.EX2 R103, R103 ;  /* 0x0000006700677308 */ /* 0x000ee20000000800 */
[----:B------:R-:W-:-:S04]  /*9a60*/  FFMA2 R96, R96.F32x2.HI_LO, R74.F32x2.HI_LO, 0.69514614343643188477 ;  /* 0x3f31f51960607449 */ /* 0x000fc8000020004a */
[----:B------:R-:W-:Y:S02]  /*9a70*/  FFMA2 R74, R96.F32x2.HI_LO, R74.F32x2.HI_LO, 1 ;  /* 0x3f800000604a7449 */ /* 0x000fe4000020004a */
[-CC-:B------:R-:W-:Y:S01]  /*9a80*/  FFMA2 R96, R98.F32x2.HI_LO, R155.reuse.F32, R158.reuse.F32 ;  /* 0x0000009b62607249 */ /* 0x180fe2000120009e */
[----:B------:R-:W-:Y:S01]  /*9a90*/  MUFU.EX2 R86, R86 ;  /* 0x0000005600567308 */ /* 0x000fe20000000800 */
[----:B------:R-:W-:Y:S02]  /*9aa0*/  FFMA2 R98, R92.F32x2.HI_LO, R155.F32, R158.F32 ;  /* 0x0000009b5c627249 */ /* 0x000fe4000120009e */
[----:B------:R-:W-:Y:S01]  /*9ab0*/  IMAD R92, R72, 0x800000, R74 ;  /* 0x00800000485c7824 */ /* 0x000fe200078e024a */
[----:B--2---:R-:W-:Y:S01]  /*9ac0*/  F2FP.SATFINITE.E4M3.F32.PACK_AB_MERGE_C R72, R85, R84, RZ ;  /* 0x000000545548723e */ /* 0x004fe200048070ff */
[----:B------:R-:W-:Y:S01]  /*9ad0*/  IMAD R93, R73, 0x800000, R75 ;  /* 0x00800000495d7824 */ /* 0x000fe200078e024b */
[----:B------:R-:W-:Y:S02]  /*9ae0*/  FMNMX R96, R96, -127, !PT ;  /* 0xc2fe000060607809 */ /* 0x000fe40007800000 */
[----:B------:R-:W-:Y:S01]  /*9af0*/  FMNMX R97, R97, -127, !PT ;  /* 0xc2fe000061617809 */ /* 0x000fe20007800000 */
[----:B------:R-:W-:Y:S01]  /*9b00*/  MUFU.EX2 R87, R87 ;  /* 0x0000005700577308 */ /* 0x000fe20000000800 */
[----:B---3--:R-:W-:-:S02]  /*9b10*/  F2FP.SATFINITE.E4M3.F32.PACK_AB_MERGE_C R70, R103, R102, RZ ;  /* 0x000000666746723e */ /* 0x008fc400048070ff */
[----:B------:R-:W-:Y:S01]  /*9b20*/  F2FP.SATFINITE.E4M3.F32.PACK_AB_MERGE_C R75, R93, R92, RZ ;  /* 0x0000005c5d4b723e */ /* 0x000fe200048070ff */
[----:B------:R-:W-:-:S04]  /*9b30*/  FADD2.RM R106, R96.F32x2.HI_LO, 12582912 ;  /* 0x4b400000606a744b */ /* 0x000fc80000204000 */
[----:B------:R-:W-:Y:S01]  /*9b40*/  FADD2 R146, R106.F32x2.HI_LO, -12582912 ;  /* 0xcb4000006a92744b */ /* 0x000fe20000200000 */
[----:B------:R-:W-:Y:S03]  /*9b50*/  MUFU.EX2 R88, R88 ;  /* 0x0000005800587308 */ /* 0x000fe60000000800 */
[----:B------:R-:W-:-:S04]  /*9b60*/  FADD2 R146, R96.F32x2.HI_LO, -R146.F32x2.HI_LO ;  /* 0x800000926092724b */ /* 0x000fc80000000000 */
[----:B------:R-:W-:Y:S01]  /*9b70*/  FFMA2 R96, R146.F32x2.HI_LO, R157.F32, 0.22756439447402954102 ;  /* 0x3e6906a492607449 */ /* 0x000fe2000120009d */
[----:B------:R-:W2:Y:S03]  /*9b80*/  MUFU.EX2 R89, R89 ;  /* 0x0000005900597308 */ /* 0x000ea60000000800 */
[----:B------:R-:W-:-:S04]  /*9b90*/  FFMA2 R96, R96.F32x2.HI_LO, R146.F32x2.HI_LO, 0.69514614343643188477 ;  /* 0x3f31f51960607449 */ /* 0x000fc80000200092 */
[----:B------:R-:W-:Y:S01]  /*9ba0*/  FFMA2 R146, R96.F32x2.HI_LO, R146.F32x2.HI_LO, 1 ;  /* 0x3f80000060927449 */ /* 0x000fe20000200092 */
[----:B------:R-:W-:Y:S01]  /*9bb0*/  MUFU.EX2 R90, R90 ;  /* 0x0000005a005a7308 */ /* 0x000fe20000000800 */
[----:B------:R-:W-:Y:S01]  /*9bc0*/  IMAD R96, R144, 0x800000, R68 ;  /* 0x0080000090607824 */ /* 0x000fe200078e0244 */
[----:B------:R-:W-:Y:S01]  /*9bd0*/  F2FP.SATFINITE.E4M3.F32.PACK_AB_MERGE_C R68, R81, R80, RZ ;  /* 0x000000505144723e */ /* 0x000fe200048070ff */
[----:B------:R-:W-:Y:S01]  /*9be0*/  IMAD R97, R145, 0x800000, R69 ;  /* 0x0080000091617824 */ /* 0x000fe200078e0245 */
[----:B------:R-:W-:Y:S01]  /*9bf0*/  F2FP.SATFINITE.E4M3.F32.PACK_AB_MERGE_C R69, R101, R100, RZ ;  /* 0x000000646545723e */ /* 0x000fe200048070ff */
[----:B------:R-:W-:Y:S01]  /*9c00*/  IMAD R106, R106, 0x800000, R146 ;  /* 0x008000006a6a7824 */ /* 0x000fe200078e0292 */
[----:B------:R-:W-:Y:S01]  /*9c10*/  F2FP.SATFINITE.E4M3.F32.PACK_AB_MERGE_C R144, R105, R104, RZ ;  /* 0x000000686990723e */ /* 0x000fe200048070ff */
[----:B------:R-:W-:Y:S01]  /*9c20*/  IMAD R107, R107, 0x800000, R147 ;  /* 0x008000006b6b7824 */ /* 0x000fe200078e0293 */
[----:B------:R-:W3:Y:S01]  /*9c30*/  MUFU.EX2 R91, R91 ;  /* 0x0000005b005b7308 */ /* 0x000ee20000000800 */
[----:B------:R-:W-:-:S02]  /*9c40*/  PRMT R68, R68, 0x5410, R69 ;  /* 0x0000541044447816 */ /* 0x000fc40000000045 */
[----:B------:R-:W-:Y:S02]  /*9c50*/  F2FP.SATFINITE.E4M3.F32.PACK_AB_MERGE_C R69, R83, R82, RZ ;  /* 0x000000525345723e */ /* 0x000fe400048070ff */
[----:B--2---:R-:W-:Y:S02]  /*9c60*/  F2FP.SATFINITE.E4M3.F32.PACK_AB_MERGE_C R73, R89, R88, RZ ;  /* 0x000000585949723e */ /* 0x004fe400048070ff */
[----:B------:R-:W-:Y:S01]  /*9c70*/  PRMT R69, R69, 0x5410, R70 ;  /* 0x0000541045457816 */ /* 0x000fe20000000046 */
[----:B------:R-:W-:Y:S01]  /*9c80*/  MUFU.EX2 R98, R98 ;  /* 0x0000006200627308 */ /* 0x000fe20000000800 */
[----:B------:R-:W-:-:S04]  /*9c90*/  F2FP.SATFINITE.E4M3.F32.PACK_AB_MERGE_C R70, R77, R76, RZ ;  /* 0x0000004c4d46723e */ /* 0x000fc800048070ff */
[----:B------:R-:W-:Y:S02]  /*9ca0*/  PRMT R70, R70, 0x5410, R71 ;  /* 0x0000541046467816 */ /* 0x000fe40000000047 */
[----:B------:R-:W-:Y:S01]  /*9cb0*/  F2FP.SATFINITE.E4M3.F32.PACK_AB_MERGE_C R71, R87, R86, RZ ;  /* 0x000000565747723e */ /* 0x000fe200048070ff */
[----:B------:R-:W2:Y:S01]  /*9cc0*/  MUFU.EX2 R99, R99 ;  /* 0x0000006300637308 */ /* 0x000ea20000000800 */
[----:B---3--:R-:W-:Y:S02]  /*9cd0*/  F2FP.SATFINITE.E4M3.F32.PACK_AB_MERGE_C R74, R91, R90, RZ ;  /* 0x0000005a5b4a723e */ /* 0x008fe400048070ff */
[----:B------:R-:W-:Y:S02]  /*9ce0*/  PRMT R72, R72, 0x5410, R71 ;  /* 0x0000541048487816 */ /* 0x000fe40000000047 */
[----:B------:R-:W-:-:S03]  /*9cf0*/  PRMT R73, R73, 0x5410, R74 ;  /* 0x0000541049497816 */ /* 0x000fc6000000004a */
[----:B------:R-:W-:Y:S08]  /*9d00*/  MUFU.EX2 R94, R94 ;  /* 0x0000005e005e7308 */ /* 0x000ff00000000800 */
[----:B------:R-:W3:Y:S01]  /*9d10*/  MUFU.EX2 R95, R95 ;  /* 0x0000005f005f7308 */ /* 0x000ee20000000800 */
[----:B--2---:R-:W-:-:S07]  /*9d20*/  F2FP.SATFINITE.E4M3.F32.PACK_AB_MERGE_C R74, R99, R98, RZ ;  /* 0x00000062634a723e */ /* 0x004fce00048070ff */
[----:B------:R-:W-:Y:S08]  /*9d30*/  MUFU.EX2 R44, R44 ;  /* 0x0000002c002c7308 */ /* 0x000ff00000000800 */
[----:B------:R-:W-:Y:S01]  /*9d40*/  MUFU.EX2 R45, R45 ;  /* 0x0000002d002d7308 */ /* 0x000fe20000000800 */
[----:B---3--:R-:W-:-:S04]  /*9d50*/  F2FP.SATFINITE.E4M3.F32.PACK_AB_MERGE_C R71, R95, R94, RZ ;  /* 0x0000005e5f47723e */ /* 0x008fc800048070ff */
[----:B------:R-:W-:Y:S02]  /*9d60*/  PRMT R74, R74, 0x5410, R71 ;  /* 0x000054104a4a7816 */ /* 0x000fe40000000047 */
[----:B------:R-:W-:Y:S01]  /*9d70*/  F2FP.SATFINITE.E4M3.F32.PACK_AB_MERGE_C R71, R97, R96, RZ ;  /* 0x000000606147723e */ /* 0x000fe200048070ff */
[----:B------:R-:W-:Y:S03]  /*9d80*/  MUFU.EX2 R46, R46 ;  /* 0x0000002e002e7308 */ /* 0x000fe60000000800 */
[----:B------:R-:W-:Y:S02]  /*9d90*/  PRMT R71, R71, 0x5410, R144 ;  /* 0x0000541047477816 */ /* 0x000fe40000000090 */
[----:B------:R-:W-:-:S03]  /*9da0*/  F2FP.SATFINITE.E4M3.F32.PACK_AB_MERGE_C R144, R107, R106, RZ ;  /* 0x0000006a6b90723e */ /* 0x000fc600048070ff */
[----:B------:R-:W-:Y:S01]  /*9db0*/  MUFU.EX2 R47, R47 ;  /* 0x0000002f002f7308 */ /* 0x000fe20000000800 */
[----:B------:R-:W-:Y:S01]  /*9dc0*/  PRMT R75, R75, 0x5410, R144 ;  /* 0x000054104b4b7816 */ /* 0x000fe20000000090 */
[----:B------:R-:W-:-:S03]  /*9dd0*/  FADD2.RM R144, R48.F32x2.HI_LO, 12582912 ;  /* 0x4b4000003090744b */ /* 0x000fc60000204000 */
[----:B------:R2:W-:Y:S01]  /*9de0*/  STTM.x8 tmem[UR8], R68 ;  /* 0x00000044000079ed */ /* 0x0005e200081c0008 */
[----:B------:R-:W-:Y:S01]  /*9df0*/  FADD2 R146, R144.F32x2.HI_LO, -12582912 ;  /* 0xcb4000009092744b */ /* 0x000fe20000200000 */
[----:B------:R-:W-:Y:S01]  /*9e00*/  R2UR UR8, R150 ;  /* 0x00000000960872ca */ /* 0x000fe200000e0000 */
[----:B------:R-:W-:Y:S02]  /*9e10*/  MUFU.EX2 R52, R52 ;  /* 0x0000003400347308 */ /* 0x000fe40000000800 */
[----:B------:R-:W-:Y:S02]  /*9e20*/  FADD2 R146, R48.F32x2.HI_LO, -R146.F32x2.HI_LO ;  /* 0x800000923092724b */ /* 0x000fe40000000000 */
[----:B------:R-:W-:Y:S02]  /*9e30*/  FFMA2 R48, R36.F32x2.HI_LO, R155.F32, R158.F32 ;  /* 0x0000009b24307249 */ /* 0x000fe4000120009e */
[----:B------:R-:W-:Y:S02]  /*9e40*/  FFMA2 R36, R146.F32x2.HI_LO, R157.F32, 0.22756439447402954102 ;  /* 0x3e6906a492247449 */ /* 0x000fe4000120009d */
[----:B------:R-:W-:Y:S02]  /*9e50*/  MUFU.EX2 R53, R53 ;  /* 0x0000003500357308 */ /* 0x000fe40000000800 */
[----:B------:R-:W-:-:S04]  /*9e60*/  FFMA2 R36, R36.F32x2.HI_LO, R146.F32x2.HI_LO, 0.69514614343643188477 ;  /* 0x3f31f51924247449 */ /* 0x000fc80000200092 */
[----:B------:R-:W-:Y:S02]  /*9e70*/  FFMA2 R36, R36.F32x2.HI_LO, R146.F32x2.HI_LO, 1 ;  /* 0x3f80000024247449 */ /* 0x000fe40000200092 */
[----:B------:R-:W-:Y:S01]  /*9e80*/  MUFU.EX2 R48, R48 ;  /* 0x0000003000307308 */ /* 0x000fe20000000800 */
[----:B------:R-:W-:Y:S02]  /*9e90*/  FFMA2 R146, R6.F32x2.HI_LO, R155.F32, R158.F32 ;  /* 0x0000009b06927249 */ /* 0x000fe4000120009e */
[----:B------:R-:W-:Y:S02]  /*9ea0*/  IMAD R144, R144, 0x800000, R36 ;  /* 0x0080000090907824 */ /* 0x000fe400078e0224 */
[----:B------:R-:W-:-:S03]  /*9eb0*/  IMAD R145, R145, 0x800000, R37 ;  /* 0x0080000091917824 */ /* 0x000fc600078e0225 */
[----:B------:R-:W3:Y:S08]  /*9ec0*/  MUFU.EX2 R49, R49 ;  /* 0x0000003100317308 */ /* 0x000ef00000000800 */
[----:B------:R-:W-:Y:S01]  /*9ed0*/  MUFU.EX2 R54, R54 ;  /* 0x0000003600367308 */ /* 0x000fe20000000800 */
[-CC-:B--2---:R-:W-:Y:S02]  /*9ee0*/  FFMA2 R70, R50.F32x2.HI_LO, R155.reuse.F32, R158.reuse.F32 ;  /* 0x0000009b32467249 */ /* 0x184fe4000120009e */
[----:B------:R-:W-:-:S02]  /*9ef0*/  FFMA2 R68, R38.F32x2.HI_LO, R155.F32, R158.F32 ;  /* 0x0000009b26447249 */ /* 0x000fc4000120009e */
[----:B------:R-:W-:Y:S01]  /*9f00*/  FFMA2 R50, R40.F32x2.HI_LO, R155.F32, R158.F32 ;  /* 0x0000009b28327249 */ /* 0x000fe2000120009e */
[----:B------:R-:W-:Y:S02]  /*9f10*/  FMNMX R70, R70, -127, !PT ;  /* 0xc2fe000046467809 */ /* 0x000fe40007800000 */
[----:B------:R-:W-:Y:S01]  /*9f20*/  MUFU.EX2 R55, R55 ;  /* 0x0000003700377308 */ /* 0x000fe20000000800 */
[----:B------:R-:W-:Y:S02]  /*9f30*/  FMNMX R71, R71, -127, !PT ;  /* 0xc2fe000047477809 */ /* 0x000fe40007800000 */
[----:B---3--:R-:W-:-:S03]  /*9f40*/  F2FP.SATFINITE.E4M3.F32.PACK_AB_MERGE_C R36, R49, R48, RZ ;  /* 0x000000303124723e */ /* 0x008fc600048070ff */
[----:B------:R-:W-:Y:S02]  /*9f50*/  FADD2.RM R38, R70.F32x2.HI_LO, 12582912 ;  /* 0x4b4000004626744b */ /* 0x000fe40000204000 */
[----:B------:R-:W-:Y:S02]  /*9f60*/  MUFU.EX2 R68, R68 ;  /* 0x0000004400447308 */ /* 0x000fe40000000800 */
[----:B------:R-:W-:-:S04]  /*9f70*/  FADD2 R40, R38.F32x2.HI_LO, -12582912 ;  /* 0xcb4000002628744b */ /* 0x000fc80000200000 */
[----:B------:R-:W-:Y:S02]  /*9f80*/  FADD2 R40, R70.F32x2.HI_LO, -R40.F32x2.HI_LO ;  /* 0x800000284628724b */ /* 0x000fe40000000000 */
[----:B------:R-:W-:Y:S01]  /*9f90*/  FFMA2 R70, R42.F32x2.HI_LO, R155.F32, R158.F32 ;  /* 0x0000009b2a467249 */ /* 0x000fe2000120009e */
[----:B------:R-:W-:Y:S01]  /*9fa0*/  MUFU.EX2 R69, R69 ;  /* 0x0000004500457308 */ /* 0x000fe20000000800 */
[----:B------:R-:W-:-:S04]  /*9fb0*/  FFMA2 R42, R40.F32x2.HI_LO, R157.F32, 0.22756439447402954102 ;  /* 0x3e6906a4282a7449 */ /* 0x000fc8000120009d */
[----:B------:R-:W-:-:S03]  /*9fc0*/  FFMA2 R42, R42.F32x2.HI_LO, R40.F32x2.HI_LO, 0.69514614343643188477 ;  /* 0x3f31f5192a2a7449 */ /* 0x000fc60000200028 */
[----:B------:R-:W-:Y:S01]  /*9fd0*/  MUFU.EX2 R50, R50 ;  /* 0x0000003200327308 */ /* 0x000fe20000000800 */
[----:B------:R-:W-:Y:S02]  /*9fe0*/  FFMA2 R40, R42.F32x2.HI_LO, R40.F32x2.HI_LO, 1 ;  /* 0x3f8000002a287449 */ /* 0x000fe40000200028 */
[----:B------:R-:W-:-:S04]  /*9ff0*/  FADD2.RM R42, R64.F32x2.HI_LO, 12582912 ;  /* 0x4b400000402a744b */ /* 0x000fc80000204000 */
[----:B------:R-:W-:Y:S01]  /*a000*/  FADD2 R72, R42.F32x2.HI_LO, -12582912 ;  /* 0xcb4000002a48744b */ /* 0x000fe20000200000 */
[----:B------:R-:W2:Y:S03]  /*a010*/  MUFU.EX2 R51, R51 ;  /* 0x0000003300337308 */ /* 0x000ea60000000800 */
[----:B------:R-:W-:-:S04]  /*a020*/  FADD2 R72, R64.F32x2.HI_LO, -R72.F32x2.HI_LO ;  /* 0x800000484048724b */ /* 0x000fc80000000000 */
[----:B------:R-:W-:Y:S01]  /*a030*/  FFMA2 R64, R72.F32x2.HI_LO, R157.F32, 0.22756439447402954102 ;  /* 0x3e6906a448407449 */ /* 0x000fe2000120009d */
[----:B------:R-:W-:Y:S03]  /*a040*/  MUFU.EX2 R70, R70 ;  /* 0x0000004600467308 */ /* 0x000fe60000000800 */
[----:B------:R-:W-:-:S04]  /*a050*/  FFMA2 R64, R64.F32x2.HI_LO, R72.F32x2.HI_LO, 0.69514614343643188477 ;  /* 0x3f31f51940407449 */ /* 0x000fc80000200048 */
[----:B------:R-:W-:Y:S01]  /*a060*/  FFMA2 R72, R64.F32x2.HI_LO, R72.F32x2.HI_LO, 1 ;  /* 0x3f80000040487449 */ /* 0x000fe20000200048 */
[----:B------:R-:W3:Y:S01]  /*a070*/  MUFU.EX2 R71, R71 ;  /* 0x0000004700477308 */ /* 0x000ee20000000800 */
[-C--:B------:R-:W-:Y:S01]  /*a080*/  FFMA2 R64, R66.F32x2.HI_LO, R155.reuse.F32, R158.F32 ;  /* 0x0000009b42407249 */ /* 0x080fe2000120009e */
[----:B--2---:R-:W-:Y:S01]  /*a090*/  F2FP.SATFINITE.E4M3.F32.PACK_AB_MERGE_C R37, R51, R50, RZ ;  /* 0x000000323325723e */ /* 0x004fe200048070ff */
[----:B------:R-:W-:Y:S02]  /*a0a0*/  IMAD R72, R42, 0x800000, R72 ;  /* 0x008000002a487824 */ /* 0x000fe400078e0248 */
[----:B------:R-:W-:Y:S01]  /*a0b0*/  IMAD R73, R43, 0x800000, R73 ;  /* 0x008000002b497824 */ /* 0x000fe200078e0249 */
[----:B------:R-:W-:Y:S01]  /*a0c0*/  FMNMX R64, R64, -127, !PT ;  /* 0xc2fe000040407809 */ /* 0x000fe20007800000 */
[----:B------:R-:W-:Y:S01]  /*a0d0*/  FFMA2 R42, R62.F32x2.HI_LO, R155.F32, R158.F32 ;  /* 0x0000009b3e2a7249 */ /* 0x000fe2000120009e */
[----:B------:R-:W-:Y:S01]  /*a0e0*/  FMNMX R65, R65, -127, !PT ;  /* 0xc2fe000041417809 */ /* 0x000fe20007800000 */
[----:B------:R-:W-:Y:S04]  /*a0f0*/  MUFU.EX2 R56, R56 ;  /* 0x0000003800387308 */ /* 0x000fe80000000800 */
        /* <DEDUP_REMOVED lines=8> */
[----:B------:R-:W4:Y:S01]  /*a180*/  MUFU.EX2 R59, R59 ;  /* 0x0000003b003b7308 */ /* 0x000f220000000800 */
[----:B------:R-:W-:Y:S01]  /*a190*/  IMAD R64, R38, 0x800000, R40 ;  /* 0x0080000026407824 */ /* 0x000fe200078e0228 */
[----:B---3--:R-:W-:Y:S01]  /*a1a0*/  F2FP.SATFINITE.E4M3.F32.PACK_AB_MERGE_C R38, R71, R70, RZ ;  /* 0x000000464726723e */ /* 0x008fe200048070ff */
[----:B------:R-:W-:Y:S01]  /*a1b0*/  IMAD R62, R66, 0x800000, R74 ;  /* 0x00800000423e7824 */ /* 0x000fe200078e024a */
[----:B------:R-:W-:Y:S01]  /*a1c0*/  F2FP.SATFINITE.E4M3.F32.PACK_AB_MERGE_C R40, R53, R52, RZ ;  /* 0x000000343528723e */ /* 0x000fe200048070ff */
[----:B------:R-:W-:Y:S01]  /*a1d0*/  IMAD R63, R67, 0x800000, R75 ;  /* 0x00800000433f7824 */ /* 0x000fe200078e024b */
[----:B------:R-:W-:Y:S01]  /*a1e0*/  PRMT R37, R37, 0x5410, R38 ;  /* 0x0000541025257816 */ /* 0x000fe20000000026 */
[----:B------:R-:W-:Y:S01]  /*a1f0*/  IMAD R65, R39, 0x800000, R41 ;  /* 0x0080000027417824 */ /* 0x000fe200078e0229 */
[----:B------:R-:W-:Y:S01]  /*a200*/  MUFU.EX2 R60, R60 ;  /* 0x0000003c003c7308 */ /* 0x000fe20000000800 */
[----:B------:R-:W-:-:S02]  /*a210*/  F2FP.SATFINITE.E4M3.F32.PACK_AB_MERGE_C R39, R69, R68, RZ ;  /* 0x000000444527723e */ /* 0x000fc400048070ff */
[----:B------:R-:W-:Y:S02]  /*a220*/  F2FP.SATFINITE.E4M3.F32.PACK_AB_MERGE_C R38, R45, R44, RZ ;  /* 0x0000002c2d26723e */ /* 0x000fe400048070ff */
[----:B------:R-:W-:Y:S02]  /*a230*/  PRMT R36, R36, 0x5410, R39 ;  /* 0x0000541024247816 */ /* 0x000fe40000000027 */
[----:B------:R-:W-:Y:S01]  /*a240*/  F2FP.SATFINITE.E4M3.F32.PACK_AB_MERGE_C R39, R47, R46, RZ ;  /* 0x0000002e2f27723e */ /* 0x000fe200048070ff */
[----:B------:R-:W3:Y:S01]  /*a250*/  MUFU.EX2 R61, R61 ;  /* 0x0000003d003d7308 */ /* 0x000ee20000000800 */
[----:B--2---:R-:W-:Y:S02]  /*a260*/  F2FP.SATFINITE.E4M3.F32.PACK_AB_MERGE_C R41, R57, R56, RZ ;  /* 0x000000383929723e */ /* 0x004fe400048070ff */
[----:B------:R-:W-:Y:S02]  /*a270*/  PRMT R38, R38, 0x5410, R39 ;  /* 0x0000541026267816 */ /* 0x000fe40000000027 */
[----:B------:R-:W-:-:S02]  /*a280*/  F2FP.SATFINITE.E4M3.F32.PACK_AB_MERGE_C R39, R55, R54, RZ ;  /* 0x000000363727723e */ /* 0x000fc400048070ff */
[----:B------:R-:W-:Y:S01]  /*a290*/  F2FP.SATFINITE.E4M3.F32.PACK_AB_MERGE_C R74, R65, R64, RZ ;  /* 0x00000040414a723e */ /* 0x000fe200048070ff */
[----:B------:R4:W-:Y:S01]  /*a2a0*/  MUFU.EX2 R66, R42 ;  /* 0x0000002a00427308 */ /* 0x0009e20000000800 */
[----:B------:R-:W-:-:S07]  /*a2b0*/  PRMT R40, R40, 0x5410, R39 ;  /* 0x0000541028287816 */ /* 0x000fce0000000027 */
[----:B------:R-:W2:Y:S08]  /*a2c0*/  MUFU.EX2 R67, R43 ;  /* 0x0000002b00437308 */ /* 0x000eb00000000800 */
[----:B------:R-:W-:Y:S01]  /*a2d0*/  MUFU.EX2 R146, R146 ;  /* 0x0000009200927308 */ /* 0x000fe20000000800 */
[----:B----4-:R-:W-:-:S04]  /*a2e0*/  F2FP.SATFINITE.E4M3.F32.PACK_AB_MERGE_C R42, R59, R58, RZ ;  /* 0x0000003a3b2a723e */ /* 0x010fc800048070ff */
[----:B------:R-:W-:Y:S02]  /*a2f0*/  PRMT R41, R41, 0x5410, R42 ;  /* 0x0000541029297816 */ /* 0x000fe4000000002a */
[----:B---3--:R-:W-:Y:S01]  /*a300*/  F2FP.SATFINITE.E4M3.F32.PACK_AB_MERGE_C R42, R61, R60, RZ ;  /* 0x0000003c3d2a723e */ /* 0x008fe200048070ff */
[----:B------:R-:W3:Y:S01]  /*a310*/  MUFU.EX2 R147, R147 ;  /* 0x0000009300937308 */ /* 0x000ee20000000800 */
[----:B--2---:R-:W-:Y:S02]  /*a320*/  F2FP.SATFINITE.E4M3.F32.PACK_AB_MERGE_C R39, R67, R66, RZ ;  /* 0x000000424327723e */ /* 0x004fe400048070ff */
[----:B------:R-:W-:Y:S02]  /*a330*/  F2FP.SATFINITE.E4M3.F32.PACK_AB_MERGE_C R43, R73, R72, RZ ;  /* 0x00000048492b723e */ /* 0x000fe400048070ff */
[----:B------:R-:W-:Y:S02]  /*a340*/  PRMT R42, R42, 0x5410, R39 ;  /* 0x000054102a2a7816 */ /* 0x000fe40000000027 */
[----:B------:R-:W-:Y:S01]  /*a350*/  F2FP.SATFINITE.E4M3.F32.PACK_AB_MERGE_C R39, R145, R144, RZ ;  /* 0x000000909127723e */ /* 0x000fe200048070ff */
[----:B------:R-:W-:Y:S03]  /*a360*/  MUFU.EX2 R164, R164 ;  /* 0x000000a400a47308 */ /* 0x000fe60000000800 */
[----:B------:R-:W-:-:S02]  /*a370*/  PRMT R39, R39, 0x5410, R74 ;  /* 0x0000541027277816 */ /* 0x000fc4000000004a */
[----:B------:R-:W-:-:S03]  /*a380*/  F2FP.SATFINITE.E4M3.F32.PACK_AB_MERGE_C R74, R63, R62, RZ ;  /* 0x0000003e3f4a723e */ /* 0x000fc600048070ff */
[----:B------:R-:W-:Y:S01]  /*a390*/  MUFU.EX2 R165, R165 ;  /* 0x000000a500a57308 */ /* 0x000fe20000000800 */
[----:B------:R-:W-:Y:S01]  /*a3a0*/  PRMT R43, R43, 0x5410, R74 ;  /* 0x000054102b2b7816 */ /* 0x000fe2000000004a */
[----:B------:R-:W-:Y:S01]  /*a3b0*/  FFMA2 R74, R4.F32x2.HI_LO, R155.F32, R158.F32 ;  /* 0x0000009b044a7249 */ /* 0x000fe2000120009e */
[----:B---3--:R-:W-:Y:S02]  /*a3c0*/  F2FP.SATFINITE.E4M3.F32.PACK_AB_MERGE_C R5, R147, R146, RZ ;  /* 0x000000929305723e */ /* 0x008fe400048070ff */
[----:B------:R2:W-:Y:S01]  /*a3d0*/  STTM.x8 tmem[UR8], R36 ;  /* 0x00000024000079ed */ /* 0x0005e200081c0008 */
[----:B------:R-:W-:Y:S01]  /*a3e0*/  R2UR UR8, R151 ;  /* 0x00000000970872ca */ /* 0x000fe200000e0000 */
[----:B------:R-:W3:Y:S01]  /*a3f0*/  FENCE.VIEW.ASYNC.T ;  /* 0x00000000000073c6 */ /* 0x000ee20000000200 */
[----:B------:R-:W-:Y:S08]  /*a400*/  MUFU.EX2 R74, R74 ;  /* 0x0000004a004a7308 */ /* 0x000ff00000000800 */
[----:B------:R-:W4:Y:S08]  /*a410*/  MUFU.EX2 R75, R75 ;  /* 0x0000004b004b7308 */ /* 0x000f300000000800 */
[----:B------:R-:W-:Y:S08]  /*a420*/  MUFU.EX2 R12, R12 ;  /* 0x0000000c000c7308 */ /* 0x000ff00000000800 */
[----:B------:R-:W5:Y:S01]  /*a430*/  MUFU.EX2 R13, R13 ;  /* 0x0000000d000d7308 */ /* 0x000f620000000800 */
[----:B----4-:R-:W-:-:S04]  /*a440*/  F2FP.SATFINITE.E4M3.F32.PACK_AB_MERGE_C R4, R75, R74, RZ ;  /* 0x0000004a4b04723e */ /* 0x010fc800048070ff */
[----:B------:R-:W-:Y:S02]  /*a450*/  PRMT R4, R4, 0x5410, R5 ;  /* 0x0000541004047816 */ /* 0x000fe40000000005 */
[----:B------:R-:W-:Y:S01]  /*a460*/  F2FP.SATFINITE.E4M3.F32.PACK_AB_MERGE_C R5, R165, R164, RZ ;  /* 0x000000a4a505723e */ /* 0x000fe200048070ff */
[----:B------:R-:W-:Y:S01]  /*a470*/  MUFU.EX2 R14, R14 ;  /* 0x0000000e000e7308 */ /* 0x000fe20000000800 */
[----:B--2---:R-:W-:-:S07]  /*a480*/  IMAD.U32 R39, R134, -0x80000000, RZ ;  /* 0x8000000086277824 */ /* 0x004fce00078e00ff */
[----:B------:R-:W-:Y:S01]  /*a490*/  MUFU.EX2 R36, R10 ;  /* 0x0000000a00247308 */ /* 0x000fe20000000800 */
[----:B-----5:R-:W-:-:S07]  /*a4a0*/  F2FP.SATFINITE.E4M3.F32.PACK_AB_MERGE_C R6, R13, R12, RZ ;  /* 0x0000000c0d06723e */ /* 0x020fce00048070ff */
[----:B------:R-:W2:Y:S08]  /*a4b0*/  MUFU.EX2 R37, R11 ;  /* 0x0000000b00257308 */ /* 0x000eb00000000800 */
[----:B------:R-:W4:Y:S08]  /*a4c0*/  MUFU.EX2 R15, R15 ;  /* 0x0000000f000f7308 */ /* 0x000f300000000800 */
[----:B------:R-:W-:Y:S01]  /*a4d0*/  MUFU.EX2 R16, R16 ;  /* 0x0000001000107308 */ /* 0x000fe20000000800 */
[----:B--2---:R-:W-:-:S04]  /*a4e0*/  F2FP.SATFINITE.E4M3.F32.PACK_AB_MERGE_C R8, R37, R36, RZ ;  /* 0x000000242508723e */ /* 0x004fc800048070ff */
[----:B------:R-:W-:-:S03]  /*a4f0*/  PRMT R5, R5, 0x5410, R8 ;  /* 0x0000541005057816 */ /* 0x000fc60000000008 */
[----:B------:R-:W2:Y:S01]  /*a500*/  MUFU.EX2 R17, R17 ;  /* 0x0000001100117308 */ /* 0x000ea20000000800 */
[----:B----4-:R-:W-:-:S04]  /*a510*/  F2FP.SATFINITE.E4M3.F32.PACK_AB_MERGE_C R7, R15, R14, RZ ;  /* 0x0000000e0f07723e */ /* 0x010fc800048070ff */
[----:B------:R-:W-:-:S03]  /*a520*/  PRMT R6, R6, 0x5410, R7 ;  /* 0x0000541006067816 */ /* 0x000fc60000000007 */
[----:B------:R-:W-:Y:S08]  /*a530*/  MUFU.EX2 R18, R18 ;  /* 0x0000001200127308 */ /* 0x000ff00000000800 */
[----:B------:R-:W4:Y:S01]  /*a540*/  MUFU.EX2 R19, R19 ;  /* 0x0000001300137308 */ /* 0x000f220000000800 */
[----:B--2---:R-:W-:-:S07]  /*a550*/  F2FP.SATFINITE.E4M3.F32.PACK_AB_MERGE_C R7, R17, R16, RZ ;  /* 0x000000101107723e */ /* 0x004fce00048070ff */
[----:B------:R-:W-:Y:S08]  /*a560*/  MUFU.EX2 R20, R20 ;  /* 0x0000001400147308 */ /* 0x000ff00000000800 */
        /* <DEDUP_REMOVED lines=21> */
[----:B------:R-:W-:Y:S01]  /*a6c0*/  MUFU.EX2 R34, R34 ;  /* 0x0000002200227308 */ /* 0x000fe20000000800 */
[----:B----4-:R-:W-:-:S04]  /*a6d0*/  F2FP.SATFINITE.E4M3.F32.PACK_AB_MERGE_C R11, R31, R30, RZ ;  /* 0x0000001e1f0b723e */ /* 0x010fc800048070ff */
[----:B------:R-:W-:-:S03]  /*a6e0*/  PRMT R10, R10, 0x5410, R11 ;  /* 0x000054100a0a7816 */ /* 0x000fc6000000000b */
[----:B------:R-:W2:Y:S08]  /*a6f0*/  MUFU.EX2 R35, R35 ;  /* 0x0000002300237308 */ /* 0x000eb00000000800 */
[----:B------:R-:W4:Y:S01]  /*a700*/  MUFU.EX2 R33, R33 ;  /* 0x0000002100217308 */ /* 0x000f220000000800 */
[----:B--2---:R-:W-:Y:S02]  /*a710*/  F2FP.SATFINITE.E4M3.F32.PACK_AB_MERGE_C R38, R35, R34, RZ ;  /* 0x000000222326723e */ /* 0x004fe400048070ff */
[----:B----4-:R-:W-:-:S04]  /*a720*/  F2FP.SATFINITE.E4M3.F32.PACK_AB_MERGE_C R11, R33, R32, RZ ;  /* 0x00000020210b723e */ /* 0x010fc800048070ff */
[----:B------:R-:W-:Y:S01]  /*a730*/  PRMT R11, R11, 0x5410, R38 ;  /* 0x000054100b0b7816 */ /* 0x000fe20000000026 */
[----:B------:R-:W-:-:S04]  /*a740*/  IMAD.MOV.U32 R38, RZ, RZ, 0x1 ;  /* 0x00000001ff267424 */ /* 0x000fc800078e00ff */
[----:B---3--:R1:W-:Y:S01]  /*a750*/  SYNCS.ARRIVE.TRANS64.ART0 RZ, [UR11+0xd8], R38 ;  /* 0x0000d826ffff79a7 */ /* 0x0083e2000850000b */
[----:B------:R1:W-:Y:S01]  /*a760*/  STTM.x8 tmem[UR8], R4 ;  /* 0x00000004000079ed */ /* 0x0003e200081c0008 */
[----:B------:R-:W2:Y:S02]  /*a770*/  FENCE.VIEW.ASYNC.T ;  /* 0x00000000000073c6 */ /* 0x000ea40000000200 */
[----:B--2---:R-:W-:Y:S01]  /*a780*/  NOP ;  /* 0x0000000000007918 */ /* 0x004fe20000000000 */
[----:B------:R1:W-:Y:S01]  /*a790*/  @P0 SYNCS.ARRIVE.TRANS64.ART0 RZ, [UR11+0xe0], R38 ;  /* 0x0000e026ffff09a7 */ /* 0x0003e2000850000b */
[----:B------:R-:W2:Y:S02]  /*a7a0*/  SYNCS.PHASECHK.TRANS64.TRYWAIT P0, [UR11+0x108], R39 ;  /* 0x00010827ff0075a7 */ /* 0x000ea4000800110b */
[----:B-12---:R-:W-:Y:S05]  /*a7b0*/  @!P0 BRA `(.L_x_47) ;  /* 0x0000002800d08947 */ /* 0x006fea0003800000 */
.L_x_105:
[----:B------:R-:W-:Y:S01]  /*a7c0*/  MOV R161, UR10 ;  /* 0x0000000a00a17c02 */ /* 0x000fe20008000f00 */
[----:B------:R-:W-:Y:S01]  /*a7d0*/  FMUL R160, R160, R133 ;  /* 0x00000085a0a07220 */ /* 0x000fe20000400000 */
[----:B------:R-:W-:Y:S01]  /*a7e0*/  FADD2 R110, R138.F32x2.HI_LO, R110.F32x2.HI_LO ;  /* 0x0000006e8a6e724b */ /* 0x000fe20000000000 */
[----:B------:R-:W-:Y:S01]  /*a7f0*/  IADD3 R154, PT, PT, R154, 0x1, RZ ;  /* 0x000000019a9a7810 */ /* 0x000fe20007ffe0ff */
[----:B------:R-:W-:Y:S01]  /*a800*/  FADD2 R112, R140.F32x2.HI_LO, R112.F32x2.HI_LO ;  /* 0x000000708c70724b */ /* 0x000fe20000000000 */
[----:B------:R-:W-:Y:S01]  /*a810*/  LOP3.LUT R132, R132, 0x1, RZ, 0x3c, !PT ;  /* 0x0000000184847812 */ /* 0x000fe200078e3cff */
[----:B------:R-:W-:Y:S01]  /*a820*/  FADD2 R160, R160.F32x2.HI_LO, R136.F32x2.HI_LO ;  /* 0x00000088a0a0724b */ /* 0x000fe20000000000 */
[----:B------:R-:W-:Y:S01]  /*a830*/  ISETP.NE.AND P0, PT, R154, RZ, PT ;  /* 0x000000ff9a00720c */ /* 0x000fe20003f05270 */
        /* <DEDUP_REMOVED lines=65> */
.L_x_45:
[----:B------:R-:W2:Y:S01]  /*ac50*/  S2R R2, SR_TID.X ;  /* 0x0000000000027919 */ /* 0x000ea20000002100 */
[----:B------:R-:W3:Y:S01]  /*ac60*/  S2UR UR8, SR_CgaCtaId ;  /* 0x00000000000879c3 */ /* 0x000ee20000008800 */
[----:B------:R-:W-:Y:S02]  /*ac70*/  UMOV UR9, 0x400 ;  /* 0x0000040000097882 */ /* 0x000fe40000000000 */
[----:B---3--:R-:W-:Y:S01]  /*ac80*/  ULEA UR8, UR8, UR9, 0x18 ;  /* 0x0000000908087291 */ /* 0x008fe2000f8ec0ff */
[----:B--2---:R-:W-:-:S04]  /*ac90*/  SHF.L.U32 R2, R2, 0x2, RZ ;  /* 0x0000000202027819 */ /* 0x004fc800000006ff */
[----:B------:R-:W-:-:S05]  /*aca0*/  LOP3.LUT R2, R2, 0x1fc, RZ, 0xc0, !PT ;  /* 0x000001fc02027812 */ /* 0x000fca00078ec0ff */
[----:B------:R2:W-:Y:S04]  /*acb0*/  STS [R2+UR8+0x14c], R133 ;  /* 0x00014c8502007988 */ /* 0x0005e80008000808 */
[----:B------:R2:W-:Y:S01]  /*acc0*/  STS [R2+UR8+0x34c], R163 ;  /* 0x00034ca302007988 */ /* 0x0005e20008000808 */
[----:B------:R2:W-:Y:S06]  /*acd0*/  BAR.ARV R3, 0x40 ;  /* 0x000100030000751d */ /* 0x0005ec0000002000 */
.L_x_37:
[----:B--2---:R-:W2:Y:S01]  /*ace0*/  S2R R2, SR_CgaCtaId ;  /* 0x0000000000027919 */ /* 0x004ea20000008800 */
[----:B-1----:R-:W-:Y:S01]  /*acf0*/  MOV R3, 0x400 ;  /* 0x0000040000037802 */ /* 0x002fe20000000f00 */
[----:B------:R-:W-:-:S03]  /*ad00*/  IMAD.U32 R134, R134, -0x80000000, RZ ;  /* 0x8000000086867824 */ /* 0x000fc600078e00ff */
[----:B--2---:R-:W-:-:S04]  /*ad10*/  LEA R3, R2, R3, 0x18 ;  /* 0x0000000302037211 */ /* 0x004fc800078ec0ff */
[----:B------:R-:W1:Y:S02]  /*ad20*/  SYNCS.PHASECHK.TRANS64.TRYWAIT P0, [R3+URZ+0x108], R134 ;  /* 0x00010886030075a7 */ /* 0x000e6400080011ff */
[----:B-1----:R-:W-:Y:S05]  /*ad30*/  @!P0 BRA `(.L_x_49) ;  /* 0x00000024008c8947 */ /* 0x002fea0003800000 */
.L_x_107:
[----:B------:R-:W-:Y:S06]  /*ad40*/  BAR.ARV 0x2, 0x120 ;  /* 0x0084800000007b1d */ /* 0x000fec0000002000 */
.L_x_3:
[----:B------:R-:W-:-:S04]  /*ad50*/  LOP3.LUT R2, R0, 0xfffffffc, RZ, 0xc0, !PT ;  /* 0xfffffffc00027812 */ /* 0x000fc800078ec0ff */
[----:B------:R-:W-:-:S13]  /*ad60*/  ISETP.NE.AND P0, PT, R2, 0x8, PT ;  /* 0x000000080200780c */ /* 0x000fda0003f05270 */
[----:B-123--:R-:W-:Y:S05]  /*ad70*/  @P0 EXIT ;  /* 0x000000000000094d */ /* 0x00efea0003800000 */
[----:B------:R-:W-:-:S08]  /*ad80*/  NOP ;  /* 0x0000000000007918 */ /* 0x000fd00000000000 */
[----:B------:R-:W1:-:S00]  /*ad90*/  USETMAXREG.DEALLOC.CTAPOOL 0x48 ;  /* 0x00000048000079c8 */ /* 0x000e4000080e0500 */
[----:B------:R-:W2:Y:S01]  /*ada0*/  S2UR UR10, SR_CTAID.X ;  /* 0x00000000000a79c3 */ /* 0x000ea20000002500 */
[----:B------:R-:W2:Y:S01]  /*adb0*/  LDCU UR8, c[0x0][0x640] ;  /* 0x0000c800ff0877ac */ /* 0x000ea20008000800 */
[----:B-1----:R-:W1:Y:S01]  /*adc0*/  S2R R3, SR_CgaCtaId ;  /* 0x0000000000037919 */ /* 0x002e620000008800 */
[----:B------:R-:W-:Y:S01]  /*add0*/  MOV R2, 0x400 ;  /* 0x0000040000027802 */ /* 0x000fe20000000f00 */
[----:B------:R-:W-:Y:S01]  /*ade0*/  IMAD.MOV.U32 R8, RZ, RZ, 0x1 ;  /* 0x00000001ff087424 */ /* 0x000fe200078e00ff */
[----:B------:R-:W3:Y:S01]  /*adf0*/  LDCU UR11, c[0x0][0x654] ;  /* 0x0000ca80ff0b77ac */ /* 0x000ee20008000800 */
[----:B------:R-:W4:Y:S01]  /*ae00*/  S2R R41, SR_TID.X ;  /* 0x0000000000297919 */ /* 0x000f220000002100 */
[----:B--2---:R-:W-:-:S04]  /*ae10*/  UIMAD.WIDE.U32 UR8, UR10, UR8, URZ ;  /* 0x000000080a0872a5 */ /* 0x004fc8000f8e00ff */
[----:B------:R-:W-:-:S04]  /*ae20*/  UIADD3 UR8, UPT, UPT, -UR9, UR10, URZ ;  /* 0x0000000a09087290 */ /* 0x000fc8000fffe1ff */
[----:B------:R-:W-:Y:S01]  /*ae30*/  USHF.R.U32.HI UR7, URZ, UR7, UR8 ;  /* 0x00000007ff077299 */ /* 0x000fe20008011608 */
[----:B-1----:R-:W-:Y:S01]  /*ae40*/  LEA R3, R3, R2, 0x18 ;  /* 0x0000000203037211 */ /* 0x002fe200078ec0ff */
[----:B------:R-:W-:Y:S02]  /*ae50*/  IMAD.MOV.U32 R2, RZ, RZ, 0x1 ;  /* 0x00000001ff027424 */ /* 0x000fe400078e00ff */
[----:B------:R-:W-:Y:S01]  /*ae60*/  UIADD3 UR7, UPT, UPT, UR9, UR7, URZ ;  /* 0x0000000709077290 */ /* 0x000fe2000fffe0ff */
[----:B------:R-:W-:Y:S01]  /*ae70*/  BAR.SYNC.DEFER_BLOCKING 0x2, 0x120 ;  /* 0x0084800000007b1d */ /* 0x000fe20000010000 */
[C---:B----4-:R-:W-:Y:S01]  /*ae80*/  IMAD.SHL.U32 R4, R41.reuse, 0x80, RZ ;  /* 0x0000008029047824 */ /* 0x050fe200078e00ff */
[----:B------:R-:W-:Y:S01]  /*ae90*/  LOP3.LUT R40, R41, 0x7f, RZ, 0xc0, !PT ;  /* 0x0000007f29287812 */ /* 0x000fe200078ec0ff */
[----:B------:R-:W-:-:S03]  /*aea0*/  USHF.R.U32.HI UR7, URZ, UR6, UR7 ;  /* 0x00000006ff077299 */ /* 0x000fc60008011607 */
[----:B------:R-:W1:Y:S01]  /*aeb0*/  LDCU UR6, c[0x0][0x63c] ;  /* 0x0000c780ff0677ac */ /* 0x000e620008000800 */
[----:B------:R-:W-:Y:S02]  /*aec0*/  LOP3.LUT R4, R4, 0xf80, RZ, 0xc0, !PT ;  /* 0x00000f8004047812 */ /* 0x000fe400078ec0ff */
[----:B------:R-:W-:Y:S01]  /*aed0*/  SHF.R.U32.HI R5, RZ, 0x5, R40 ;  /* 0x00000005ff057819 */ /* 0x000fe20000011628 */
[----:B---3--:R-:W-:Y:S01]  /*aee0*/  UISETP.GE.AND UP0, UPT, UR7, UR11, UPT ;  /* 0x0000000b0700728c */ /* 0x008fe2000bf06270 */
[----:B------:R-:W2:Y:S03]  /*aef0*/  LDCU.64 UR8, c[0x0][0x630] ;  /* 0x0000c600ff0877ac */ /* 0x000ea60008000a00 */
[----:B------:R-:W-:Y:S01]  /*af00*/  IMAD R4, R5, 0x1000, R4 ;  /* 0x0000100005047824 */ /* 0x000fe200078e0204 */
[----:B------:R-:W-:Y:S02]  /*af10*/  UIADD3 UR11, UPT, UPT, -UR7, URZ, URZ ;  /* 0x000000ff070b7290 */ /* 0x000fe4000fffe1ff */
[----:B------:R-:W-:-:S02]  /*af20*/  USEL UR4, UR15, UR4, !UP0 ;  /* 0x000000040f047287 */ /* 0x000fc4000c000000 */
[----:B------:R-:W-:Y:S02]  /*af30*/  USEL UR14, UR14, UR5, !UP0 ;  /* 0x000000050e0e7287 */ /* 0x000fe4000c000000 */
[----:B--2---:R-:W2:Y:S01]  /*af40*/  @UP0 LDCU UR9, c[0x0][0x64c] ;  /* 0x0000c980ff0907ac */ /* 0x004ea20008000800 */
[----:B------:R3:W-:Y:S01]  /*af50*/  SYNCS.ARRIVE.TRANS64.ART0 RZ, [R3+URZ+0xd8], R2 ;  /* 0x0000d80203ff79a7 */ /* 0x0007e200085000ff */
[----:B-1----:R-:W-:Y:S02]  /*af60*/  UIMAD UR6, UR11, UR6, UR10 ;  /* 0x000000060b0672a4 */ /* 0x002fe4000f8e020a */
[----:B------:R-:W-:Y:S01]  /*af70*/  ULOP3.LUT UR4, UR4, 0xff, URZ, 0xc0, !UPT ;  /* 0x000000ff04047892 */ /* 0x000fe2000f8ec0ff */
[----:B------:R-:W1:Y:S01]  /*af80*/  @UP0 LDCU UR8, c[0x0][0x648] ;  /* 0x0000c900ff0807ac */ /* 0x000e620008000800 */
[----:B------:R-:W-:Y:S01]  /*af90*/  ULOP3.LUT UR14, UR14, 0xff, URZ, 0xc0, !UPT ;  /* 0x000000ff0e0e7892 */ /* 0x000fe2000f8ec0ff */
[----:B------:R-:W4:Y:S01]  /*afa0*/  LDCU UR11, c[0x0][0x628] ;  /* 0x0000c500ff0b77ac */ /* 0x000f220008000800 */
[----:B--2---:R-:W-:-:S04]  /*afb0*/  UIMAD.WIDE.U32 UR12, UR6, UR9, URZ ;  /* 0x00000009060c72a5 */ /* 0x004fc8000f8e00ff */
[----:B------:R-:W-:-:S04]  /*afc0*/  UIADD3 UR9, UPT, UPT, UR6, -UR13, URZ ;  /* 0x8000000d06097290 */ /* 0x000fc8000fffe0ff */
[----:B------:R-:W-:Y:S01]  /*afd0*/  USHF.R.U32.HI UR9, URZ, UR4, UR9 ;  /* 0x00000004ff097299 */ /* 0x000fe20008011609 */
[----:B------:R-:W2:Y:S03]  /*afe0*/  LDCU.64 UR4, c[0x0][0x620] ;  /* 0x0000c400ff0477ac */ /* 0x000ea60008000a00 */
[----:B------:R-:W-:-:S04]  /*aff0*/  UIADD3 UR9, UPT, UPT, UR13, UR9, URZ ;  /* 0x000000090d097290 */ /* 0x000fc8000fffe0ff */
[----:B------:R-:W-:-:S04]  /*b000*/  USHF.R.U32.HI UR9, URZ, UR14, UR9 ;  /* 0x0000000eff097299 */ /* 0x000fc80008011609 */
[----:B------:R-:W-:-:S04]  /*b010*/  UIADD3 UR12, UPT, UPT, -UR9, URZ, URZ ;  /* 0x000000ff090c7290 */ /* 0x000fc8000fffe1ff */
[----:B-1----:R-:W-:-:S04]  /*b020*/  UIMAD UR8, UR8, UR12, UR6 ;  /* 0x0000000c080872a4 */ /* 0x002fc8000f8e0206 */
[----:B--2---:R-:W-:-:S04]  /*b030*/  UIMAD UR4, UR7, UR4, UR8 ;  /* 0x00000004070472a4 */ /* 0x004fc8000f8e0208 */
[----:B----4-:R-:W-:-:S04]  /*b040*/  UIMAD.WIDE.U32 UR6, UR4, UR11, URZ ;  /* 0x0000000b040672a5 */ /* 0x010fc8000f8e00ff */
[----:B------:R-:W-:-:S04]  /*b050*/  UIADD3 UR6, UPT, UPT, UR4, -UR7, URZ ;  /* 0x8000000704067290 */ /* 0x000fc8000fffe0ff */
[----:B------:R-:W-:-:S04]  /*b060*/  USHF.R.U32.HI UR23, URZ, UR23, UR6 ;  /* 0x00000017ff177299 */ /* 0x000fc80008011606 */
[----:B------:R-:W-:-:S03]  /*b070*/  UIADD3 UR23, UPT, UPT, UR7, UR23, URZ ;  /* 0x0000001707177290 */ /* 0x000fc6000fffe0ff */
[----:B------:R-:W1:Y:S01]  /*b080*/  LDCU UR6, c[0x0][0x60c] ;  /* 0x0000c180ff0677ac */ /* 0x000e620008000800 */
[----:B------:R-:W-:-:S04]  /*b090*/  USHF.R.U32.HI UR22, URZ, UR22, UR23 ;  /* 0x00000016ff167299 */ /* 0x000fc80008011617 */
[----:B------:R-:W-:-:S04]  /*b0a0*/  UIADD3 UR7, UPT, UPT, -UR22, URZ, URZ ;  /* 0x000000ff16077290 */ /* 0x000fc8000fffe1ff */
[----:B------:R-:W-:Y:S02]  /*b0b0*/  UIMAD UR5, UR7, UR5, UR4 ;  /* 0x00000005070572a4 */ /* 0x000fe4000f8e0204 */
[----:B-1----:R-:W-:-:S09]  /*b0c0*/  UISETP.GE.AND UP0, UPT, UR10, UR6, UPT ;  /* 0x000000060a00728c */ /* 0x002fd2000bf06270 */
[----:B---3--:R-:W-:Y:S05]  /*b0d0*/  BRA.U UP0, `(.L_x_50) ;  /* 0x0000001500f07547 */ /* 0x008fea000b800000 */
[----:B------:R-:W1:Y:S01]  /*b0e0*/  LDCU UR4, c[0x0][0x614] ;  /* 0x0000c280ff0477ac */ /* 0x000e620008000800 */
[----:B------:R-:W-:Y:S01]  /*b0f0*/  LOP3.LUT R38, R0, 0x3, RZ, 0xc0, !PT ;  /* 0x0000000300267812 */ /* 0x000fe200078ec0ff */
[----:B------:R-:W-:Y:S01]  /*b100*/  IMAD.SHL.U32 R0, R5, 0x200000, RZ ;  /* 0x0020000005007824 */ /* 0x000fe200078e00ff */
[----:B------:R-:W-:Y:S01]  /*b110*/  IADD3 R37, PT, PT, R3, 0x800, R4 ;  /* 0x0000080003257810 */ /* 0x000fe20007ffe004 */
[----:B------:R-:W2:Y:S02]  /*b120*/  LDCU UR12, c[0x0][0x38c] ;  /* 0x00007180ff0c77ac */ /* 0x000ea40008000800 */
[----:B------:R-:W-:Y:S01]  /*b130*/  VIADD R38, R38, 0x3 ;  /* 0x0000000326267836 */ /* 0x000fe20000000000 */
[----:B------:R-:W3:Y:S04]  /*b140*/  LDCU UR11, c[0x0][0x380] ;  /* 0x00007000ff0b77ac */ /* 0x000ee80008000800 */
[----:B------:R4:W-:Y:S06]  /*b150*/  BAR.SYNC.DEFER_BLOCKING R38, 0x40 ;  /* 0x000100260000751d */ /* 0x0009ec0000010000 */
[----:B------:R-:W-:Y:S01]  /*b160*/  UMOV UR14, 0x0 ;  /* 0x00000000000e7882 */ /* 0x000fe20000000000 */
[----:B-1----:R-:W-:Y:S01]  /*b170*/  UIADD3 UR4, UPT, UPT, -UR9, UR4, URZ ;  /* 0x0000000409047290 */ /* 0x002fe2000fffe1ff */
[----:B------:R-:W-:Y:S01]  /*b180*/  UMOV UR15, 0x1 ;  /* 0x00000001000f7882 */ /* 0x000fe20000000000 */
[----:B--2---:R-:W-:-:S02]  /*b190*/  UIADD3 UR6, UPT, UPT, UR12, -0x1, URZ ;  /* 0xffffffff0c067890 */ /* 0x004fc4000fffe0ff */
[----:B------:R-:W-:Y:S02]  /*b1a0*/  UIADD3 UR7, UPT, UPT, -UR12, URZ, URZ ;  /* 0x000000ff0c077290 */ /* 0x000fe4000fffe1ff */
[----:B---3--:R-:W-:Y:S02]  /*b1b0*/  UIADD3 UR11, UPT, UPT, UR12, -UR11, URZ ;  /* 0x8000000b0c0b7290 */ /* 0x008fe4000fffe0ff */
[----:B------:R-:W-:Y:S02]  /*b1c0*/  USHF.R.S32.HI UR7, URZ, 0x1f, UR7 ;  /* 0x0000001fff077899 */ /* 0x000fe40008011407 */
[----:B------:R-:W-:Y:S02]  /*b1d0*/  ULEA UR11, UR4, UR11, 0x7 ;  /* 0x0000000b040b7291 */ /* 0x000fe4000f8e38ff */
[----:B------:R-:W-:Y:S02]  /*b1e0*/  USHF.R.S32.HI UR4, URZ, 0x1f, UR6 ;  /* 0x0000001fff047899 */ /* 0x000fe40008011406 */
[----:B------:R-:W-:Y:S01]  /*b1f0*/  UIADD3 UR8, UPT, UPT, -UR11, URZ, URZ ;  /* 0x000000ff0b087290 */ /* 0x000fe2000fffe1ff */
[----:B------:R4:W-:Y:S01]  /*b200*/  SYNCS.ARRIVE.TRANS64.ART0 RZ, [R3+URZ+0x108], R2 ;  /* 0x0001080203ff79a7 */ /* 0x0009e200085000ff */
[----:B------:R-:W-:-:S02]  /*b210*/  UIADD3 UR10, UPT, UPT, UR11, -0x1, URZ ;  /* 0xffffffff0b0a7890 */ /* 0x000fc4000fffe0ff */
[----:B------:R-:W-:Y:S02]  /*b220*/  USHF.R.S32.HI UR8, URZ, 0x1f, UR8 ;  /* 0x0000001fff087899 */ /* 0x000fe40008011408 */
[----:B------:R-:W-:Y:S02]  /*b230*/  UISETP.GT.AND UP0, UPT, UR12, URZ, UPT ;  /* 0x000000ff0c00728c */ /* 0x000fe4000bf04270 */
[----:B------:R-:W-:Y:S02]  /*b240*/  ULEA.HI UR4, UR4, UR6, URZ, 0x7 ;  /* 0x0000000604047291 */ /* 0x000fe4000f8f38ff */
[----:B------:R-:W-:Y:S02]  /*b250*/  ULEA.HI UR7, UR7, -UR12, URZ, 0x7 ;  /* 0x8000000c07077291 */ /* 0x000fe4000f8f38ff */
[----:B------:R-:W-:Y:S02]  /*b260*/  USHF.R.S32.HI UR6, URZ, 0x1f, UR10 ;  /* 0x0000001fff067899 */ /* 0x000fe4000801140a */
[----:B------:R-:W-:-:S02]  /*b270*/  ULEA.HI UR8, UR8, -UR11, URZ, 0x7 ;  /* 0x8000000b08087291 */ /* 0x000fc4000f8f38ff */
[----:B------:R-:W-:Y:S02]  /*b280*/  UISETP.GT.AND UP1, UPT, UR11, URZ, UPT ;  /* 0x000000ff0b00728c */ /* 0x000fe4000bf24270 */
[----:B------:R-:W-:Y:S02]  /*b290*/  USHF.R.S32.HI UR7, URZ, 0x7, UR7 ;  /* 0x00000007ff077899 */ /* 0x000fe40008011407 */
[----:B------:R-:W-:Y:S02]  /*b2a0*/  ULEA.HI UR6, UR6, UR10, URZ, 0x7 ;  /* 0x0000000a06067291 */ /* 0x000fe4000f8f38ff */
[----:B------:R-:W-:Y:S02]  /*b2b0*/  USHF.R.S32.HI UR8, URZ, 0x7, UR8 ;  /* 0x00000007ff087899 */ /* 0x000fe40008011408 */
[----:B------:R-:W-:Y:S02]  /*b2c0*/  @UP0 UIMAD.WIDE UR16, UR4, 0x2000000, UR14 ;  /* 0x02000000041008a5 */ /* 0x000fe4000f8e020e */
[----:B------:R-:W-:-:S02]  /*b2d0*/  ULEA.HI.SX32 UR6, UR6, 0x1, 0x19 ;  /* 0x0000000106067891 */ /* 0x000fc4000f8fcaff */
[----:B------:R-:W-:Y:S02]  /*b2e0*/  UIADD3 UR8, UPT, UPT, -UR8, URZ, URZ ;  /* 0x000000ff08087290 */ /* 0x000fe4000fffe1ff */
[----:B------:R-:W-:-:S05]  /*b2f0*/  UIADD3 UR7, UPT, UPT, -UR7, URZ, URZ ;  /* 0x000000ff07077290 */ /* 0x000fca000fffe1ff */
[----:B------:R-:W-:Y:S02]  /*b300*/  @!UP1 UMOV UR6, UR8 ;  /* 0x0000000800069c82 */ /* 0x000fe40008000000 */
[----:B------:R-:W-:Y:S02]  /*b310*/  @UP0 UMOV UR7, UR17 ;  /* 0x0000001100070c82 */ /* 0x000fe40008000000 */
[----:B------:R-:W-:-:S04]  /*b320*/  UISETP.LT.AND UP0, UPT, UR6, UR7, UPT ;  /* 0x000000070600728c */ /* 0x000fc8000bf01270 */
[----:B------:R-:W-:-:S04]  /*b330*/  USEL UR7, UR6, UR7, UP0 ;  /* 0x0000000706077287 */ /* 0x000fc80008000000 */
[----:B------:R-:W-:-:S09]  /*b340*/  UISETP.GE.AND UP0, UPT, UR7, 0x2, UPT ;  /* 0x000000020700788c */ /* 0x000fd2000bf06270 */
[----:B----4-:R-:W-:Y:S05]  /*b350*/  BRA.U !UP0, `(.L_x_51) ;  /* 0x0000000508807547 */ /* 0x010fea000b800000 */
[----:B------:R-:W-:Y:S01]  /*b360*/  LEA R36, R40, R3, 0x2 ;  /* 0x0000000328247211 */ /* 0x000fe200078e10ff */
[----:B------:R-:W-:-:S12]  /*b370*/  UIADD3 UR7, UPT, UPT, -UR7, URZ, URZ ;  /* 0x000000ff07077290 */ /* 0x000fd8000fffe1ff */
.L_x_53:
[----:B-1----:R1:W-:Y:S06]  /*b380*/  BAR.SYNC.DEFER_BLOCKING R38, 0x40 ;  /* 0x000100260000751d */ /* 0x0023ec0000010000 */
[----:B--2---:R-:W2:Y:S02]  /*b390*/  LDS R39, [R36+0x14c] ;  /* 0x00014c0024277984 */ /* 0x004ea40000000800 */
[----:B--2---:R-:W-:-:S13]  /*b3a0*/  FSETP.GEU.AND P0, PT, R39, 1, PT ;  /* 0x3f8000002700780b */ /* 0x004fda0003f0e000 */
[----:B------:R-:W-:-:S04]  /*b3b0*/  VOTE.ANY R4, PT, !P0 ;  /* 0x0000000000047806 */ /* 0x000fc800040e0100 */
[----:B------:R-:W-:-:S13]  /*b3c0*/  ISETP.NE.AND P0, PT, R4, RZ, PT ;  /* 0x000000ff0400720c */ /* 0x000fda0003f05270 */
[----:B-1----:R-:W-:Y:S05]  /*b3d0*/  @!P0 BRA `(.L_x_52) ;  /* 0x00000004004c8947 */ /* 0x002fea0003800000 */
[C---:B------:R-:W-:Y:S02]  /*b3e0*/  R2UR UR4, R0.reuse ;  /* 0x00000000000472ca */ /* 0x040fe400000e0000 */
[----:B------:R-:W-:-:S11]  /*b3f0*/  R2UR UR6, R0 ;  /* 0x00000000000672ca */ /* 0x000fd600000e0000 */
[----:B------:R-:W1:Y:S02]  /*b400*/  LDTM.x16 R20, tmem[UR4+0x100] ;  /* 0x00010004001479ee */ /* 0x000e640008240000 */
[-C--:B-1----:R-:W-:Y:S02]  /*b410*/  FMUL2 R20, R20.F32x2.HI_LO, R39.reuse.F32 ;  /* 0x000000271414724a */ /* 0x082fe40001000000 */
[-C--:B------:R-:W-:Y:S02]  /*b420*/  FMUL2 R22, R22.F32x2.HI_LO, R39.reuse.F32 ;  /* 0x000000271616724a */ /* 0x080fe40001000000 */
[-C--:B------:R-:W-:Y:S02]  /*b430*/  FMUL2 R24, R24.F32x2.HI_LO, R39.reuse.F32 ;  /* 0x000000271818724a */ /* 0x080fe40001000000 */
[-C--:B------:R-:W-:Y:S02]  /*b440*/  FMUL2 R26, R26.F32x2.HI_LO, R39.reuse.F32 ;  /* 0x000000271a1a724a */ /* 0x080fe40001000000 */
[----:B------:R-:W-:-:S02]  /*b450*/  FMUL2 R28, R28.F32x2.HI_LO, R39.F32 ;  /* 0x000000271c1c724a */ /* 0x000fc40001000000 */
[-C--:B------:R-:W-:Y:S02]  /*b460*/  FMUL2 R30, R30.F32x2.HI_LO, R39.reuse.F32 ;  /* 0x000000271e1e724a */ /* 0x080fe40001000000 */
[-C--:B------:R-:W-:Y:S02]  /*b470*/  FMUL2 R32, R32.F32x2.HI_LO, R39.reuse.F32 ;  /* 0x000000272020724a */ /* 0x080fe40001000000 */
[----:B------:R-:W-:-:S04]  /*b480*/  FMUL2 R34, R34.F32x2.HI_LO, R39.F32 ;  /* 0x000000272222724a */ /* 0x000fc80001000000 */
[----:B------:R-:W-:Y:S01]  /*b490*/  STTM.x16 tmem[UR6+0x100], R20 ;  /* 0x00010014000079ed */ /* 0x000fe20008240006 */
        /* <DEDUP_REMOVED lines=69> */
[----:B------:R1:W-:Y:S01]  /*b8f0*/  STTM.x16 tmem[UR4+0x170], R4 ;  /* 0x00017004000079ed */ /* 0x0003e20008240004 */
[----:B------:R-:W2:Y:S02]  /*b900*/  FENCE.VIEW.ASYNC.T ;  /* 0x00000000000073c6 */ /* 0x000ea40000000200 */
.L_x_52:
[----:B--2---:R2:W-:Y:S01]  /*b910*/  SYNCS.ARRIVE.TRANS64.ART0 RZ, [R3+URZ+0xd8], R2 ;  /* 0x0000d80203ff79a7 */ /* 0x0045e200085000ff */
[----:B------:R-:W-:-:S04]  /*b920*/  UIADD3 UR7, UPT, UPT, UR7, 0x1, URZ ;  /* 0x0000000107077890 */ /* 0x000fc8000fffe0ff */
[----:B------:R-:W-:Y:S01]  /*b930*/  UISETP.NE.AND UP0, UPT, UR7, -0x1, UPT ;  /* 0xffffffff0700788c */ /* 0x000fe2000bf05270 */
[----:B------:R2:W-:Y:S08]  /*b940*/  SYNCS.ARRIVE.TRANS64.ART0 RZ, [R3+URZ+0x108], R2 ;  /* 0x0001080203ff79a7 */ /* 0x0005f000085000ff */
[----:B------:R-:W-:Y:S05]  /*b950*/  BRA.U UP0, `(.L_x_53) ;  /* 0xfffffff900887547 */ /* 0x000fea000b83ffff */
.L_x_51:
[----:B------:R3:W-:Y:S01]  /*b960*/  BAR.SYNC.DEFER_BLOCKING R38, 0x40 ;  /* 0x000100260000751d */ /* 0x0007e20000010000 */
[----:B-1----:R-:W-:Y:S02]  /*b970*/  IMAD R4, R40, 0x4, R3 ;  /* 0x0000000428047824 */ /* 0x002fe400078e0203 */
[----:B------:R-:W-:Y:S02]  /*b980*/  HFMA2 R54, -RZ, RZ, 0, 3.814697265625e-06 ;  /* 0x00000040ff367431 */ /* 0x000fe400000001ff */
[----:B------:R-:W-:Y:S02]  /*b990*/  IMAD.MOV.U32 R52, RZ, RZ, 0x10 ;  /* 0x00000010ff347424 */ /* 0x000fe400078e00ff */
[----:B------:R-:W-:Y:S01]  /*b9a0*/  IMAD.MOV.U32 R6, RZ, RZ, -0x80000000 ;  /* 0x80000000ff067424 */ /* 0x000fe200078e00ff */
[----:B------:R3:W1:Y:S04]  /*b9b0*/  LDS R43, [R4+0x14c] ;  /* 0x00014c00042b7984 */ /* 0x0006680000000800 */
[----:B------:R3:W4:Y:S01]  /*b9c0*/  LDS R42, [R4+0x34c] ;  /* 0x00034c00042a7984 */ /* 0x0007220000000800 */
[----:B------:R3:W-:Y:S01]  /*b9d0*/  SYNCS.ARRIVE.TRANS64.ART0 RZ, [R3+URZ+0x108], R2 ;  /* 0x0001080203ff79a7 */ /* 0x0007e200085000ff */
[----:B------:R-:W5:Y:S02]  /*b9e0*/  SYNCS.PHASECHK.TRANS64.TRYWAIT P1, [R3+URZ+0xf0], RZ ;  /* 0x0000f0ff030075a7 */ /* 0x000f6400080211ff */
[----:B-----5:R-:W-:-:S05]  /*b9f0*/  R2P PR, R41, 0x5 ;  /* 0x0000000529007804 */ /* 0x020fca0000000000 */
[----:B------:R-:W-:Y:S02]  /*ba00*/  SEL R52, R52, 0xfffffff0, !P0 ;  /* 0xfffffff034347807 */ /* 0x000fe40004000000 */
[----:B------:R-:W-:Y:S01]  /*ba10*/  SEL R54, R54, 0xffffffc0, !P2 ;  /* 0xffffffc036367807 */ /* 0x000fe20005000000 */
[----:B-1-34-:R-:W-:Y:S06]  /*ba20*/  @!P1 BRA `(.L_x_54) ;  /* 0x0000001800689947 */ /* 0x01afec0003800000 */
.L_x_108:
[----:B------:R-:W3:Y:S01]  /*ba30*/  SYNCS.PHASECHK.TRANS64.TRYWAIT P0, [R3+URZ+0x118], R6 ;  /* 0x00011806030075a7 */ /* 0x000ee200080011ff */
[C---:B------:R-:W-:Y:S02]  /*ba40*/  FSETP.NE.AND P1, PT, R43.reuse, RZ, PT ;  /* 0x000000ff2b00720b */ /* 0x040fe40003f25000 */
[----:B------:R-:W-:Y:S02]  /*ba50*/  SHF.R.U32.HI R4, RZ, 0x3, R37 ;  /* 0x00000003ff047819 */ /* 0x000fe40000011625 */
[----:B------:R-:W-:Y:S02]  /*ba60*/  FSEL R53, R43, 1, P1 ;  /* 0x3f8000002b357808 */ /* 0x000fe40000800000 */
[----:B------:R-:W-:Y:S02]  /*ba70*/  R2UR UR4, R0 ;  /* 0x00000000000472ca */ /* 0x000fe400000e0000 */
[----:B------:R-:W-:Y:S02]  /*ba80*/  LOP3.LUT R55, R37, 0x70, R4, 0x78, !PT ;  /* 0x0000007025377812 */ /* 0x000fe400078e7804 */
[----:B------:R-:W4:Y:S02]  /*ba90*/  MUFU.RCP R53, R53 ;  /* 0x0000003500357308 */ /* 0x000f240000001000 */
[----:B---34-:R-:W-:Y:S09]  /*baa0*/  @!P0 BRA `(.L_x_55) ;  /* 0x00000018005c8947 */ /* 0x018ff20003800000 */
.L_x_110:
[----:B---3--:R-:W3:Y:S01]  /*bab0*/  LDTM.x32 R4, tmem[UR4+0x100] ;  /* 0x00010004000479ee */ /* 0x008ee200082c0000 */
[----:B------:R-:W-:Y:S01]  /*bac0*/  R2UR UR4, R0 ;  /* 0x00000000000472ca */ /* 0x000fe200000e0000 */
[----:B------:R-:W-:Y:S01]  /*bad0*/  IMAD.IADD R48, R52, 0x1, R55 ;  /* 0x0000000134307824 */ /* 0x000fe200078e0237 */
[----:B------:R-:W-:Y:S01]  /*bae0*/  LOP3.LUT P0, RZ, R41, 0x2, RZ, 0xc0, !PT ;  /* 0x0000000229ff7812 */ /* 0x000fe2000780c0ff */
[----:B------:R-:W-:Y:S01]  /*baf0*/  VIADD R57, R55, 0x20 ;  /* 0x0000002037397836 */ /* 0x000fe20000000000 */
[----:B------:R-:W4:Y:S01]  /*bb00*/  LDCU UR6, c[0x0][0x380] ;  /* 0x00007000ff0677ac */ /* 0x000f220008000800 */
[----:B------:R-:W5:Y:S01]  /*bb10*/  @P1 MUFU.LG2 R43, R43 ;  /* 0x0000002b002b1308 */ /* 0x000f620000000c00 */
[----:B------:R-:W-:Y:S01]  /*bb20*/  BSSY.RECONVERGENT B0, `(.L_x_50) ;  /* 0x00000d7000007945 */ /* 0x000fe20003800200 */
[----:B------:R-:W-:-:S08]  /*bb30*/  ULOP3.LUT UR9, URZ, UR9, URZ, 0x33, !UPT ;  /* 0x00000009ff097292 */ /* 0x000fd0000f8e33ff */
[----:B------:R-:W-:Y:S02]  /*bb40*/  @P0 VIADD R57, R55, 0xffffffe0 ;  /* 0xffffffe037390836 */ /* 0x000fe40000000000 */
[----:B-----5:R-:W-:Y:S01]  /*bb50*/  @P1 FADD R43, R43, -8 ;  /* 0xc10000002b2b1421 */ /* 0x020fe20000000000 */
[-C--:B---3--:R-:W-:Y:S02]  /*bb60*/  FMUL2 R6, R6.F32x2.HI_LO, R53.reuse.F32 ;  /* 0x000000350606724a */ /* 0x088fe40001000000 */
[-C--:B------:R-:W-:Y:S02]  /*bb70*/  FMUL2 R4, R4.F32x2.HI_LO, R53.reuse.F32 ;  /* 0x000000350404724a */ /* 0x080fe40001000000 */
[-C--:B------:R-:W-:Y:S01]  /*bb80*/  FMUL2 R10, R10.F32x2.HI_LO, R53.reuse.F32 ;  /* 0x000000350a0a724a */ /* 0x080fe20001000000 */
[----:B------:R-:W-:Y:S01]  /*bb90*/  F2FP.SATFINITE.E4M3.F32.PACK_AB_MERGE_C R6, R7, R6, RZ ;  /* 0x000000060706723e */ /* 0x000fe200048070ff */
        /* <DEDUP_REMOVED lines=24> */
[----:B------:R-:W-:Y:S01]  /*bd20*/  FMUL2 R32, R32.F32x2.HI_LO, R53.F32 ;  /* 0x000000352020724a */ /* 0x000fe20001000000 */
[----:B------:R-:W-:-:S02]  /*bd30*/  F2FP.SATFINITE.E4M3.F32.PACK_AB_MERGE_C R29, R29, R28, RZ ;  /* 0x0000001c1d1d723e */ /* 0x000fc400048070ff */
[----:B------:R-:W-:Y:S02]  /*bd40*/  F2FP.SATFINITE.E4M3.F32.PACK_AB_MERGE_C R34, R35, R34, RZ ;  /* 0x000000222322723e */ /* 0x000fe400048070ff */
[----:B------:R-:W-:Y:S02]  /*bd50*/  F2FP.SATFINITE.E4M3.F32.PACK_AB_MERGE_C R33, R33, R32, RZ ;  /* 0x000000202121723e */ /* 0x000fe400048070ff */
[----:B------:R-:W-:Y:S02]  /*bd60*/  PRMT R36, R5, 0x5410, R6 ;  /* 0x0000541005247816 */ /* 0x000fe40000000006 */
[----:B------:R-:W-:Y:S02]  /*bd70*/  PRMT R37, R9, 0x5410, R10 ;  /* 0x0000541009257816 */ /* 0x000fe4000000000a */
[----:B------:R-:W-:Y:S02]  /*bd80*/  PRMT R38, R13, 0x5410, R14 ;  /* 0x000054100d267816 */ /* 0x000fe4000000000e */
[----:B------:R-:W-:-:S02]  /*bd90*/  PRMT R39, R17, 0x5410, R18 ;  /* 0x0000541011277816 */ /* 0x000fc40000000012 */
[----:B------:R-:W-:Y:S02]  /*bda0*/  PRMT R44, R21, 0x5410, R22 ;  /* 0x00005410152c7816 */ /* 0x000fe40000000016 */
[----:B------:R-:W-:Y:S01]  /*bdb0*/  PRMT R45, R25, 0x5410, R26 ;  /* 0x00005410192d7816 */ /* 0x000fe2000000001a */
[----:B------:R3:W-:Y:S01]  /*bdc0*/  STS.128 [R55], R36 ;  /* 0x0000002437007388 */ /* 0x0007e20000000c00 */
[----:B------:R-:W-:Y:S02]  /*bdd0*/  PRMT R46, R29, 0x5410, R30 ;  /* 0x000054101d2e7816 */ /* 0x000fe4000000001e */
[----:B------:R-:W-:Y:S02]  /*bde0*/  PRMT R47, R33, 0x5410, R34 ;  /* 0x00005410212f7816 */ /* 0x000fe40000000022 */
[----:B------:R-:W5:Y:S03]  /*bdf0*/  LDTM.x32 R4, tmem[UR4+0x120] ;  /* 0x00012004000479ee */ /* 0x000f6600082c0000 */
[----:B------:R1:W-:Y:S01]  /*be00*/  STS.128 [R48], R44 ;  /* 0x0000002c30007388 */ /* 0x0003e20000000c00 */
[----:B-----5:R-:W-:-:S02]  /*be10*/  FMUL2 R6, R6.F32x2.HI_LO, R53.F32 ;  /* 0x000000350606724a */ /* 0x020fc40001000000 */
[-C--:B------:R-:W-:Y:S02]  /*be20*/  FMUL2 R4, R4.F32x2.HI_LO, R53.reuse.F32 ;  /* 0x000000350404724a */ /* 0x080fe40001000000 */
[----:B---3--:R-:W-:Y:S02]  /*be30*/  IMAD.IADD R37, R52, 0x1, R57 ;  /* 0x0000000134257824 */ /* 0x008fe400078e0239 */
        /* <DEDUP_REMOVED lines=27> */
[----:B------:R-:W-:Y:S01]  /*bff0*/  F2FP.SATFINITE.E4M3.F32.PACK_AB_MERGE_C R29, R29, R28, RZ ;  /* 0x0000001c1d1d723e */ /* 0x000fe200048070ff */
[----:B------:R-:W-:Y:S01]  /*c000*/  IMAD.IADD R55, R54, 0x1, R55 ;  /* 0x0000000136377824 */ /* 0x000fe200078e0237 */
[----:B------:R-:W-:-:S02]  /*c010*/  F2FP.SATFINITE.E4M3.F32.PACK_AB_MERGE_C R34, R35, R34, RZ ;  /* 0x000000222322723e */ /* 0x000fc400048070ff */
[----:B------:R-:W-:Y:S01]  /*c020*/  F2FP.SATFINITE.E4M3.F32.PACK_AB_MERGE_C R33, R33, R32, RZ ;  /* 0x000000202121723e */ /* 0x000fe200048070ff */
[----:B------:R-:W-:Y:S01]  /*c030*/  IMAD.IADD R0, R52, 0x1, R55 ;  /* 0x0000000134007824 */ /* 0x000fe200078e0237 */
[----:B-1----:R-:W-:Y:S02]  /*c040*/  PRMT R48, R5, 0x5410, R6 ;  /* 0x0000541005307816 */ /* 0x002fe40000000006 */
[----:B------:R-:W-:Y:S02]  /*c050*/  PRMT R49, R9, 0x5410, R10 ;  /* 0x0000541009317816 */ /* 0x000fe4000000000a */
[----:B------:R-:W-:Y:S02]  /*c060*/  PRMT R50, R13, 0x5410, R14 ;  /* 0x000054100d327816 */ /* 0x000fe4000000000e */
[----:B------:R-:W-:Y:S02]  /*c070*/  PRMT R51, R17, 0x5410, R18 ;  /* 0x0000541011337816 */ /* 0x000fe40000000012 */
[----:B------:R-:W-:-:S02]  /*c080*/  PRMT R44, R21, 0x5410, R22 ;  /* 0x00005410152c7816 */ /* 0x000fc40000000016 */
[----:B------:R-:W-:Y:S01]  /*c090*/  PRMT R45, R25, 0x5410, R26 ;  /* 0x00005410192d7816 */ /* 0x000fe2000000001a */
[----:B------:R1:W-:Y:S01]  /*c0a0*/  STS.128 [R57], R48 ;  /* 0x0000003039007388 */ /* 0x0003e20000000c00 */
[----:B------:R-:W-:Y:S02]  /*c0b0*/  PRMT R46, R29, 0x5410, R30 ;  /* 0x000054101d2e7816 */ /* 0x000fe4000000001e */
[----:B------:R-:W-:Y:S02]  /*c0c0*/  PRMT R47, R33, 0x5410, R34 ;  /* 0x00005410212f7816 */ /* 0x000fe40000000022 */
[----:B------:R-:W3:Y:S03]  /*c0d0*/  LDTM.x32 R4, tmem[UR4+0x140] ;  /* 0x00014004000479ee */ /* 0x000ee600082c0000 */
[----:B------:R5:W-:Y:S01]  /*c0e0*/  STS.128 [R37], R44 ;  /* 0x0000002c25007388 */ /* 0x000be20000000c00 */
[----:B---3--:R-:W-:-:S02]  /*c0f0*/  FMUL2 R6, R6.F32x2.HI_LO, R53.F32 ;  /* 0x000000350606724a */ /* 0x008fc40001000000 */
[-C--:B------:R-:W-:Y:S02]  /*c100*/  FMUL2 R4, R4.F32x2.HI_LO, R53.reuse.F32 ;  /* 0x000000350404724a */ /* 0x080fe40001000000 */
[----:B-1----:R-:W-:Y:S02]  /*c110*/  IMAD.IADD R57, R54, 0x1, R57 ;  /* 0x0000000136397824 */ /* 0x002fe400078e0239 */
        /* <DEDUP_REMOVED lines=30> */
[----:B------:R-:W-:Y:S02]  /*c300*/  F2FP.SATFINITE.E4M3.F32.PACK_AB_MERGE_C R33, R33, R32, RZ ;  /* 0x000000202121723e */ /* 0x000fe400048070ff */
[----:B------:R-:W-:Y:S02]  /*c310*/  PRMT R36, R5, 0x5410, R6 ;  /* 0x0000541005247816 */ /* 0x000fe40000000006 */
[----:B-----5:R-:W-:Y:S02]  /*c320*/  PRMT R37, R9, 0x5410, R10 ;  /* 0x0000541009257816 */ /* 0x020fe4000000000a */
[----:B------:R-:W-:Y:S02]  /*c330*/  PRMT R38, R13, 0x5410, R14 ;  /* 0x000054100d267816 */ /* 0x000fe4000000000e */
[----:B------:R-:W-:Y:S02]  /*c340*/  PRMT R39, R17, 0x5410, R18 ;  /* 0x0000541011277816 */ /* 0x000fe40000000012 */
[----:B------:R-:W-:-:S02]  /*c350*/  PRMT R44, R21, 0x5410, R22 ;  /* 0x00005410152c7816 */ /* 0x000fc40000000016 */
[----:B------:R-:W-:Y:S01]  /*c360*/  PRMT R45, R25, 0x5410, R26 ;  /* 0x00005410192d7816 */ /* 0x000fe2000000001a */
[----:B------:R-:W-:Y:S01]  /*c370*/  STS.128 [R55], R36 ;  /* 0x0000002437007388 */ /* 0x000fe20000000c00 */
[----:B------:R-:W-:Y:S02]  /*c380*/  PRMT R46, R29, 0x5410, R30 ;  /* 0x000054101d2e7816 */ /* 0x000fe4000000001e */
[----:B------:R-:W-:Y:S02]  /*c390*/  PRMT R47, R33, 0x5410, R34 ;  /* 0x00005410212f7816 */ /* 0x000fe40000000022 */
[----:B------:R-:W1:Y:S01]  /*c3a0*/  LDTM.x32 R4, tmem[UR4+0x160] ;  /* 0x00016004000479ee */ /* 0x000e6200082c0000 */
[----:B------:R-:W3:Y:S02]  /*c3b0*/  LDCU UR4, c[0x0][0x614] ;  /* 0x0000c280ff0477ac */ /* 0x000ee40008000800 */
[----:B------:R5:W-:Y:S01]  /*c3c0*/  STS.128 [R0], R44 ;  /* 0x0000002c00007388 */ /* 0x000be20000000c00 */
[----:B---3--:R-:W-:-:S04]  /*c3d0*/  UIADD3 UR4, UPT, UPT, UR9, UR4, URZ ;  /* 0x0000000409047290 */ /* 0x008fc8000fffe0ff */
[----:B------:R-:W-:Y:S01]  /*c3e0*/  USHF.L.U32 UR4, UR4, 0x7, URZ ;  /* 0x0000000704047899 */ /* 0x000fe200080006ff */
[-C--:B-1----:R-:W-:Y:S02]  /*c3f0*/  FMUL2 R8, R8.F32x2.HI_LO, R53.reuse.F32 ;  /* 0x000000350808724a */ /* 0x082fe40001000000 */
[-C--:B------:R-:W-:Y:S01]  /*c400*/  FMUL2 R10, R10.F32x2.HI_LO, R53.reuse.F32 ;  /* 0x000000350a0a724a */ /* 0x080fe20001000000 */
[----:B----4-:R-:W-:Y:S01]  /*c410*/  UIADD3 UR6, UPT, UPT, -UR4, UR6, URZ ;  /* 0x0000000604067290 */ /* 0x010fe2000fffe1ff */
        /* <DEDUP_REMOVED lines=28> */
[----:B-----5:R-:W-:Y:S01]  /*c5e0*/  IMAD.MOV.U32 R0, RZ, RZ, -0x800000 ;  /* 0xff800000ff007424 */ /* 0x020fe200078e00ff */
[----:B------:R-:W-:-:S02]  /*c5f0*/  F2FP.SATFINITE.E4M3.F32.PACK_AB_MERGE_C R32, R33, R32, RZ ;  /* 0x000000202120723e */ /* 0x000fc400048070ff */
[----:B------:R-:W-:Y:S02]  /*c600*/  F2FP.SATFINITE.E4M3.F32.PACK_AB_MERGE_C R7, R35, R34, RZ ;  /* 0x000000222307723e */ /* 0x000fe400048070ff */
[----:B------:R-:W-:Y:S02]  /*c610*/  PRMT R9, R9, 0x5410, R10 ;  /* 0x0000541009097816 */ /* 0x000fe4000000000a */
[----:B------:R-:W-:Y:S02]  /*c620*/  PRMT R8, R5, 0x5410, R6 ;  /* 0x0000541005087816 */ /* 0x000fe40000000006 */
[----:B------:R-:W-:Y:S02]  /*c630*/  PRMT R10, R13, 0x5410, R14 ;  /* 0x000054100d0a7816 */ /* 0x000fe4000000000e */
[----:B------:R-:W-:Y:S01]  /*c640*/  PRMT R11, R16, 0x5410, R11 ;  /* 0x00005410100b7816 */ /* 0x000fe2000000000b */
[----:B------:R-:W1:Y:S01]  /*c650*/  @P1 LDC R13, c[0x0][0x600] ;  /* 0x00018000ff0d1b82 */ /* 0x000e620000000800 */
[----:B------:R-:W-:-:S02]  /*c660*/  PRMT R4, R21, 0x5410, R4 ;  /* 0x0000541015047816 */ /* 0x000fc40000000004 */
[----:B------:R-:W-:Y:S01]  /*c670*/  PRMT R5, R25, 0x5410, R26 ;  /* 0x0000541019057816 */ /* 0x000fe2000000001a */
[----:B------:R3:W-:Y:S01]  /*c680*/  STS.128 [R57], R8 ;  /* 0x0000000839007388 */ /* 0x0007e20000000c00 */
[----:B------:R-:W-:Y:S02]  /*c690*/  PRMT R6, R29, 0x5410, R30 ;  /* 0x000054101d067816 */ /* 0x000fe4000000001e */
[----:B------:R-:W-:Y:S02]  /*c6a0*/  PRMT R7, R32, 0x5410, R7 ;  /* 0x0000541020077816 */ /* 0x000fe40000000007 */
[----:B------:R-:W-:-:S03]  /*c6b0*/  ISETP.LT.AND P0, PT, R40, UR6, PT ;  /* 0x0000000628007c0c */ /* 0x000fc6000bf01270 */
[----:B------:R4:W-:Y:S01]  /*c6c0*/  STS.128 [R52], R4 ;  /* 0x0000000434007388 */ /* 0x0009e20000000c00 */
[----:B------:R5:W-:Y:S06]  /*c6d0*/  MEMBAR.ALL.CTA ;  /* 0x0000000000007992 */ /* 0x000bec0000008000 */
[----:B-----5:R-:W5:Y:S01]  /*c6e0*/  FENCE.VIEW.ASYNC.S ;  /* 0x00000000000073c6 */ /* 0x020f620000000000 */
[----:B-1----:R-:W-:-:S04]  /*c6f0*/  @P1 FFMA R13, R42, R13, R43 ;  /* 0x0000000d2a0d1223 */ /* 0x002fc8000000002b */
[----:B------:R-:W-:Y:S01]  /*c700*/  @P1 FMUL R0, R13, 0.69314718246459960938 ;  /* 0x3f3172180d001820 */ /* 0x000fe20000400000 */
[----:B---3--:R-:W-:Y:S01]  /*c710*/  IMAD.MOV.U32 R8, RZ, RZ, RZ ;  /* 0x000000ffff087224 */ /* 0x008fe200078e00ff */
[----:B-----5:R4:W-:Y:S01]  /*c720*/  SYNCS.ARRIVE.TRANS64.ART0 RZ, [R3+URZ+0xd8], R2 ;  /* 0x0000d80203ff79a7 */ /* 0x0209e200085000ff */
[----:B------:R4:W-:Y:S01]  /*c730*/  SYNCS.ARRIVE.TRANS64.ART0 RZ, [R3+URZ+0x110], R2 ;  /* 0x0001100203ff79a7 */ /* 0x0009e200085000ff */
[----:B------:R-:W-:Y:S05]  /*c740*/  @!P0 BRA `(.L_x_56) ;  /* 0x0000000000508947 */ /* 0x000fea0003800000 */
[----:B----4-:R-:W1:Y:S01]  /*c750*/  LDC.64 R6, c[0x0][0x3c8] ;  /* 0x0000f200ff067b82 */ /* 0x010e620000000a00 */
[----:B------:R-:W-:Y:S01]  /*c760*/  USHF.R.S32.HI UR6, URZ, 0x1f, UR5 ;  /* 0x0000001fff067899 */ /* 0x000fe20008011405 */
[----:B------:R-:W-:Y:S01]  /*c770*/  MOV R41, RZ ;  /* 0x000000ff00297202 */ /* 0x000fe20000000f00 */
[----:B------:R-:W-:Y:S02]  /*c780*/  USHF.R.S32.HI UR9, URZ, 0x1f, UR22 ;  /* 0x0000001fff097899 */ /* 0x000fe40008011416 */
[----:B------:R-:W-:-:S03]  /*c790*/  USHF.R.S32.HI UR8, URZ, 0x1f, UR4 ;  /* 0x0000001fff087899 */ /* 0x000fc60008011404 */
[----:B------:R-:W3:Y:S01]  /*c7a0*/  LDC.64 R4, c[0x0][0x3d0] ;  /* 0x0000f400ff047b82 */ /* 0x000ee20000000a00 */
[----:B-1----:R-:W-:-:S04]  /*c7b0*/  IMAD.WIDE.U32 R40, R6, UR5, R40 ;  /* 0x0000000506287c25 */ /* 0x002fc8000f8e0028 */
[----:B------:R-:W-:Y:S01]  /*c7c0*/  IMAD R6, R6, UR6, RZ ;  /* 0x0000000606067c24 */ /* 0x000fe2000f8e02ff */
[----:B------:R-:W1:Y:S03]  /*c7d0*/  LDCU.64 UR6, c[0x0][0x3b0] ;  /* 0x00007600ff0677ac */ /* 0x000e660008000a00 */
[----:B------:R-:W-:Y:S01]  /*c7e0*/  IMAD R7, R7, UR5, R6 ;  /* 0x0000000507077c24 */ /* 0x000fe2000f8e0206 */
[----:B------:R-:W-:Y:S01]  /*c7f0*/  IADD3 R6, P0, PT, R40, UR4, RZ ;  /* 0x0000000428067c10 */ /* 0x000fe2000ff1e0ff */
[----:B--23--:R-:W-:-:S03]  /*c800*/  IMAD R2, R4, UR9, RZ ;  /* 0x0000000904027c24 */ /* 0x00cfc6000f8e02ff */
[----:B------:R-:W-:Y:S01]  /*c810*/  IADD3.X R7, PT, PT, R41, UR8, R7, P0, !PT ;  /* 0x0000000829077c10 */ /* 0x000fe200087fe407 */
[----:B------:R-:W2:Y:S01]  /*c820*/  LDCU.64 UR8, c[0x0][0x358] ;  /* 0x00006b00ff0877ac */ /* 0x000ea20008000a00 */
[----:B------:R-:W-:Y:S02]  /*c830*/  IMAD R2, R5, UR22, R2 ;  /* 0x0000001605027c24 */ /* 0x000fe4000f8e0202 */
[----:B------:R-:W-:-:S05]  /*c840*/  IMAD.WIDE.U32 R6, R4, UR22, R6 ;  /* 0x0000001604067c25 */ /* 0x000fca000f8e0006 */
[----:B------:R-:W-:Y:S02]  /*c850*/  IADD3 R5, PT, PT, R7, R2, RZ ;  /* 0x0000000207057210 */ /* 0x000fe40007ffe0ff */
[----:B-1----:R-:W-:-:S04]  /*c860*/  LEA R4, P0, R6, UR6, 0x2 ;  /* 0x0000000606047c11 */ /* 0x002fc8000f8010ff */
[----:B------:R-:W-:-:S05]  /*c870*/  LEA.HI.X R5, R6, UR7, R5, 0x2, P0 ;  /* 0x0000000706057c11 */ /* 0x000fca00080f1405 */
[----:B--2---:R1:W-:Y:S04]  /*c880*/  STG.E desc[UR8][R4.64], R0 ;  /* 0x0000000004007986 */ /* 0x0043e8000c101908 */
.L_x_56:
[----:B------:R-:W-:Y:S05]  /*c890*/  BSYNC.RECONVERGENT B0 ;  /* 0x0000000000007941 */ /* 0x000fea0003800200 */
.L_x_50:
[----:B------:R-:W-:-:S04]  /*c8a0*/  SHF.L.U32 R8, R8, 0x1f, RZ ;  /* 0x0000001f08087819 */ /* 0x000fc800000006ff */
[----:B------:R-:W3:Y:S02]  /*c8b0*/  SYNCS.PHASECHK.TRANS64.TRYWAIT P0, [R3+URZ+0x118], R8 ;  /* 0x00011808030075a7 */ /* 0x000ee400080011ff */
[----:B---3--:R-:W-:Y:S05]  /*c8c0*/  @!P0 BRA `(.L_x_57) ;  /* 0x0000000800f08947 */ /* 0x008fea0003800000 */
.L_x_112:
[----:B------:R-:W-:Y:S06]  /*c8d0*/  BAR.ARV 0x2, 0x120 ;  /* 0x0084800000007b1d */ /* 0x000fec0000002000 */
[----:B------:R-:W-:Y:S05]  /*c8e0*/  EXIT ;  /* 0x000000000000794d */ /* 0x000fea0003800000 */
.L_x_6:
[----:B------:R-:W-:-:S07]  /*c8f0*/  MOV R3, UR13 ;  /* 0x0000000d00037c02 */ /* 0x000fce0008000f00 */
.L_x_58:
[----:B-1----:R1:W2:Y:S02]  /*c900*/  SYNCS.PHASECHK.TRANS64.TRYWAIT P0, [R3+URZ+0x110], RZ ;  /* 0x000110ff030075a7 */ /* 0x0022a400080011ff */
[----:B--2---:R-:W-:Y:S05]  /*c910*/  @!P0 NANOSLEEP.SYNCS 0x989680 ;  /* 0x009896800000895d */ /* 0x004fea0003900000 */
[----:B------:R-:W2:Y:S02]  /*c920*/  @!P0 SYNCS.PHASECHK.TRANS64 P0, [R3+URZ+0x110], RZ ;  /* 0x000110ff030085a7 */ /* 0x000ea400080010ff */
[----:B--2---:R-:W-:Y:S05]  /*c930*/  @!P0 BRA `(.L_x_58) ;  /* 0xfffffffc00f08947 */ /* 0x004fea000383ffff */
[----:B------:R-:W-:Y:S05]  /*c940*/  BRA `(.L_x_59) ;  /* 0xffffff40007c7947 */ /* 0x000fea000383ffff */
.L_x_12:
[----:B------:R-:W-:-:S07]  /*c950*/  MOV R3, UR17 ;  /* 0x0000001100037c02 */ /* 0x000fce0008000f00 */
.L_x_60:
[----:B--2---:R2:W3:Y:S02]  /*c960*/  SYNCS.PHASECHK.TRANS64.TRYWAIT P0, [R3+URZ], RZ ;  /* 0x000000ff030075a7 */ /* 0x0044e400080011ff */
[----:B---3--:R-:W-:Y:S05]  /*c970*/  @!P0 NANOSLEEP.SYNCS 0x989680 ;  /* 0x009896800000895d */ /* 0x008fea0003900000 */
[----:B------:R-:W3:Y:S02]  /*c980*/  @!P0 SYNCS.PHASECHK.TRANS64 P0, [R3+URZ], RZ ;  /* 0x000000ff030085a7 */ /* 0x000ee400080010ff */
[----:B---3--:R-:W-:Y:S05]  /*c990*/  @!P0 BRA `(.L_x_60) ;  /* 0xfffffffc00f08947 */ /* 0x008fea000383ffff */
[----:B------:R-:W-:Y:S05]  /*c9a0*/  BRA `(.L_x_61) ;  /* 0xffffff4400dc7947 */ /* 0x000fea000383ffff */
.L_x_13:
[----:B------:R-:W-:-:S07]  /*c9b0*/  MOV R3, UR17 ;  /* 0x0000001100037c02 */ /* 0x000fce0008000f00 */
.L_x_62:
[----:B--2---:R2:W3:Y:S02]  /*c9c0*/  SYNCS.PHASECHK.TRANS64.TRYWAIT P0, [R3+URZ+0x10], RZ ;  /* 0x000010ff030075a7 */ /* 0x0044e400080011ff */
[----:B---3--:R-:W-:Y:S05]  /*c9d0*/  @!P0 NANOSLEEP.SYNCS 0x989680 ;  /* 0x009896800000895d */ /* 0x008fea0003900000 */
[----:B------:R-:W3:Y:S02]  /*c9e0*/  @!P0 SYNCS.PHASECHK.TRANS64 P0, [R3+URZ+0x10], RZ ;  /* 0x000010ff030085a7 */ /* 0x000ee400080010ff */
[----:B---3--:R-:W-:Y:S05]  /*c9f0*/  @!P0 BRA `(.L_x_62) ;  /* 0xfffffffc00f08947 */ /* 0x008fea000383ffff */
[----:B------:R-:W-:Y:S05]  /*ca00*/  BRA `(.L_x_63) ;  /* 0xffffff4800c47947 */ /* 0x000fea000383ffff */
.L_x_15:
[----:B------:R-:W-:Y:S02]  /*ca10*/  MOV R7, UR18 ;  /* 0x0000001200077c02 */ /* 0x000fe40008000f00 */
[----:B------:R-:W-:Y:S07]  /*ca20*/  MOV R8, R9 ;  /* 0x0000000900087202 */ /* 0x000fee0000000f00 */
.L_x_64:
[----:B--2---:R2:W3:Y:S02]  /*ca30*/  SYNCS.PHASECHK.TRANS64.TRYWAIT P0, [R7+URZ+0x10], R9 ;  /* 0x00001009070075a7 */ /* 0x0044e400080011ff */
[----:B---3--:R-:W-:Y:S05]  /*ca40*/  @!P0 NANOSLEEP.SYNCS 0x989680 ;  /* 0x009896800000895d */ /* 0x008fea0003900000 */
[----:B------:R-:W3:Y:S02]  /*ca50*/  @!P0 SYNCS.PHASECHK.TRANS64 P0, [R7+URZ+0x10], R9 ;  /* 0x00001009070085a7 */ /* 0x000ee400080010ff */
[----:B---3--:R-:W-:Y:S05]  /*ca60*/  @!P0 BRA `(.L_x_64) ;  /* 0xfffffffc00f08947 */ /* 0x008fea000383ffff */
[----:B------:R-:W-:Y:S05]  /*ca70*/  BRA `(.L_x_65) ;  /* 0xffffff4c00587947 */ /* 0x000fea000383ffff */
.L_x_16:
[----:B------:R-:W-:Y:S02]  /*ca80*/  MOV R7, UR17 ;  /* 0x0000001100077c02 */ /* 0x000fe40008000f00 */
[----:B------:R-:W-:Y:S07]  /*ca90*/  MOV R11, R10 ;  /* 0x0000000a000b7202 */ /* 0x000fee0000000f00 */
.L_x_66:
[----:B--2---:R2:W3:Y:S02]  /*caa0*/  SYNCS.PHASECHK.TRANS64.TRYWAIT P0, [R7+URZ+0xd8], R11 ;  /* 0x0000d80b070075a7 */ /* 0x0044e400080011ff */
[----:B---3--:R-:W-:Y:S05]  /*cab0*/  @!P0 NANOSLEEP.SYNCS 0x989680 ;  /* 0x009896800000895d */ /* 0x008fea0003900000 */
[----:B------:R-:W3:Y:S02]  /*cac0*/  @!P0 SYNCS.PHASECHK.TRANS64 P0, [R7+URZ+0xd8], R11 ;  /* 0x0000d80b070085a7 */ /* 0x000ee400080010ff */
[----:B---3--:R-:W-:Y:S05]  /*cad0*/  @!P0 BRA `(.L_x_66) ;  /* 0xfffffffc00f08947 */ /* 0x008fea000383ffff */
[----:B------:R-:W-:Y:S05]  /*cae0*/  BRA `(.L_x_67) ;  /* 0xffffff4c00a07947 */ /* 0x000fea000383ffff */
.L_x_17:
[----:B------:R-:W-:Y:S02]  /*caf0*/  MOV R7, UR17 ;  /* 0x0000001100077c02 */ /* 0x000fe40008000f00 */
[----:B------:R-:W-:Y:S07]  /*cb00*/  MOV R11, R10 ;  /* 0x0000000a000b7202 */ /* 0x000fee0000000f00 */
.L_x_68:
[----:B--2---:R2:W3:Y:S02]  /*cb10*/  SYNCS.PHASECHK.TRANS64.TRYWAIT P0, [R7+URZ+0xe0], R11 ;  /* 0x0000e00b070075a7 */ /* 0x0044e400080011ff */
[----:B---3--:R-:W-:Y:S05]  /*cb20*/  @!P0 NANOSLEEP.SYNCS 0x989680 ;  /* 0x009896800000895d */ /* 0x008fea0003900000 */
[----:B------:R-:W3:Y:S02]  /*cb30*/  @!P0 SYNCS.PHASECHK.TRANS64 P0, [R7+URZ+0xe0], R11 ;  /* 0x0000e00b070085a7 */ /* 0x000ee400080010ff */
[----:B---3--:R-:W-:Y:S05]  /*cb40*/  @!P0 BRA `(.L_x_68) ;  /* 0xfffffffc00f08947 */ /* 0x008fea000383ffff */
[----:B------:R-:W-:Y:S05]  /*cb50*/  BRA `(.L_x_69) ;  /* 0xffffff4c00c87947 */ /* 0x000fea000383ffff */
.L_x_18:
[----:B--2---:R-:W-:Y:S02]  /*cb60*/  MOV R7, UR8 ;  /* 0x0000000800077c02 */ /* 0x004fe40008000f00 */
[----:B------:R-:W-:Y:S07]  /*cb70*/  MOV R8, R9 ;  /* 0x0000000900087202 */ /* 0x000fee0000000f00 */
.L_x_70:
[----:B--2---:R2:W3:Y:S02]  /*cb80*/  SYNCS.PHASECHK.TRANS64.TRYWAIT P0, [R7+URZ+0x10], R9 ;  /* 0x00001009070075a7 */ /* 0x0044e400080011ff */
[----:B---3--:R-:W-:Y:S05]  /*cb90*/  @!P0 NANOSLEEP.SYNCS 0x989680 ;  /* 0x009896800000895d */ /* 0x008fea0003900000 */
[----:B------:R-:W3:Y:S02]  /*cba0*/  @!P0 SYNCS.PHASECHK.TRANS64 P0, [R7+URZ+0x10], R9 ;  /* 0x00001009070085a7 */ /* 0x000ee400080010ff */
[----:B---3--:R-:W-:Y:S05]  /*cbb0*/  @!P0 BRA `(.L_x_70) ;  /* 0xfffffffc00f08947 */ /* 0x008fea000383ffff */
[----:B------:R-:W-:Y:S05]  /*cbc0*/  BRA `(.L_x_71) ;  /* 0xffffff4c00c47947 */ /* 0x000fea000383ffff */
.L_x_20:
[----:B--2---:R-:W-:Y:S02]  /*cbd0*/  MOV R3, UR9 ;  /* 0x0000000900037c02 */ /* 0x004fe40008000f00 */
[----:B------:R-:W-:-:S07]  /*cbe0*/  MOV R13, R12 ;  /* 0x0000000c000d7202 */ /* 0x000fce0000000f00 */
.L_x_72:
[----:B--2---:R2:W3:Y:S02]  /*cbf0*/  SYNCS.PHASECHK.TRANS64.TRYWAIT P0, [R3+URZ+0x10], R13 ;  /* 0x0000100d030075a7 */ /* 0x0044e400080011ff */
[----:B---3--:R-:W-:Y:S05]  /*cc00*/  @!P0 NANOSLEEP.SYNCS 0x989680 ;  /* 0x009896800000895d */ /* 0x008fea0003900000 */
[----:B------:R-:W3:Y:S02]  /*cc10*/  @!P0 SYNCS.PHASECHK.TRANS64 P0, [R3+URZ+0x10], R13 ;  /* 0x0000100d030085a7 */ /* 0x000ee400080010ff */
[----:B---3--:R-:W-:Y:S05]  /*cc20*/  @!P0 BRA `(.L_x_72) ;  /* 0xfffffffc00f08947 */ /* 0x008fea000383ffff */
[----:B------:R-:W-:Y:S05]  /*cc30*/  BRA `(.L_x_73) ;  /* 0xffffff5000487947 */ /* 0x000fea000383ffff */
.L_x_21:
[----:B------:R-:W-:Y:S02]  /*cc40*/  MOV R3, UR17 ;  /* 0x0000001100037c02 */ /* 0x000fe40008000f00 */
[----:B------:R-:W-:-:S07]  /*cc50*/  MOV R7, R6 ;  /* 0x0000000600077202 */ /* 0x000fce0000000f00 */
.L_x_74:
[----:B--2---:R2:W3:Y:S02]  /*cc60*/  SYNCS.PHASECHK.TRANS64.TRYWAIT P0, [R3+URZ+0xd8], R7 ;  /* 0x0000d807030075a7 */ /* 0x0044e400080011ff */
[----:B---3--:R-:W-:Y:S05]  /*cc70*/  @!P0 NANOSLEEP.SYNCS 0x989680 ;  /* 0x009896800000895d */ /* 0x008fea0003900000 */
[----:B------:R-:W3:Y:S02]  /*cc80*/  @!P0 SYNCS.PHASECHK.TRANS64 P0, [R3+URZ+0xd8], R7 ;  /* 0x0000d807030085a7 */ /* 0x000ee400080010ff */
[----:B---3--:R-:W-:Y:S05]  /*cc90*/  @!P0 BRA `(.L_x_74) ;  /* 0xfffffffc00f08947 */ /* 0x008fea000383ffff */
[----:B------:R-:W-:Y:S05]  /*cca0*/  BRA `(.L_x_75) ;  /* 0xffffff5000a87947 */ /* 0x000fea000383ffff */
.L_x_22:
[----:B------:R-:W-:Y:S02]  /*ccb0*/  MOV R3, UR19 ;  /* 0x0000001300037c02 */ /* 0x000fe40008000f00 */
[----:B------:R-:W-:-:S07]  /*ccc0*/  MOV R7, R6 ;  /* 0x0000000600077202 */ /* 0x000fce0000000f00 */
.L_x_76:
[----:B--2---:R2:W3:Y:S02]  /*ccd0*/  SYNCS.PHASECHK.TRANS64.TRYWAIT P0, [R3+URZ+0xe0], R7 ;  /* 0x0000e007030075a7 */ /* 0x0044e400080011ff */
[----:B---3--:R-:W-:Y:S05]  /*cce0*/  @!P0 NANOSLEEP.SYNCS 0x989680 ;  /* 0x009896800000895d */ /* 0x008fea0003900000 */
[----:B------:R-:W3:Y:S02]  /*ccf0*/  @!P0 SYNCS.PHASECHK.TRANS64 P0, [R3+URZ+0xe0], R7 ;  /* 0x0000e007030085a7 */ /* 0x000ee400080010ff */
[----:B---3--:R-:W-:Y:S05]  /*cd00*/  @!P0 BRA `(.L_x_76) ;  /* 0xfffffffc00f08947 */ /* 0x008fea000383ffff */
[----:B------:R-:W-:Y:S05]  /*cd10*/  BRA `(.L_x_77) ;  /* 0xffffff5000bc7947 */ /* 0x000fea000383ffff */
.L_x_28:
[----:B------:R-:W-:Y:S01]  /*cd20*/  HFMA2 R6, -RZ, RZ, -0.0 , 0 ;  /* 0x80000000ff067431 */ /* 0x000fe200000001ff */
[----:B------:R-:W-:Y:S02]  /*cd30*/  MOV R3, UR9 ;  /* 0x0000000900037c02 */ /* 0x000fe40008000f00 */
[----:B------:R-:W-:-:S07]  /*cd40*/  MOV R7, 0x80000000 ;  /* 0x8000000000077802 */ /* 0x000fce0000000f00 */
.L_x_78:
[----:B-1----:R1:W2:Y:S02]  /*cd50*/  SYNCS.PHASECHK.TRANS64.TRYWAIT P0, [R3+URZ+0x70], R7 ;  /* 0x00007007030075a7 */ /* 0x0022a400080011ff */
[----:B--2---:R-:W-:Y:S05]  /*cd60*/  @!P0 NANOSLEEP.SYNCS 0x989680 ;  /* 0x009896800000895d */ /* 0x004fea0003900000 */
[----:B------:R-:W2:Y:S02]  /*cd70*/  @!P0 SYNCS.PHASECHK.TRANS64 P0, [R3+URZ+0x70], R7 ;  /* 0x00007007030085a7 */ /* 0x000ea400080010ff */
[----:B--2---:R-:W-:Y:S05]  /*cd80*/  @!P0 BRA `(.L_x_78) ;  /* 0xfffffffc00f08947 */ /* 0x004fea000383ffff */
[----:B------:R-:W-:Y:S05]  /*cd90*/  BRA `(.L_x_79) ;  /* 0xffffff5800d47947 */ /* 0x000fea000383ffff */
.L_x_29:
[----:B------:R-:W-:Y:S01]  /*cda0*/  HFMA2 R6, -RZ, RZ, -0.0 , 0 ;  /* 0x80000000ff067431 */ /* 0x000fe200000001ff */
[----:B------:R-:W-:Y:S02]  /*cdb0*/  MOV R3, UR9 ;  /* 0x0000000900037c02 */ /* 0x000fe40008000f00 */
[----:B------:R-:W-:-:S07]  /*cdc0*/  MOV R7, 0x80000000 ;  /* 0x8000000000077802 */ /* 0x000fce0000000f00 */
.L_x_80:
[----:B-1----:R1:W2:Y:S02]  /*cdd0*/  SYNCS.PHASECHK.TRANS64.TRYWAIT P0, [R3+URZ+0x8], R7 ;  /* 0x00000807030075a7 */ /* 0x0022a400080011ff */
[----:B--2---:R-:W-:Y:S05]  /*cde0*/  @!P0 NANOSLEEP.SYNCS 0x989680 ;  /* 0x009896800000895d */ /* 0x004fea0003900000 */
[----:B------:R-:W2:Y:S02]  /*cdf0*/  @!P0 SYNCS.PHASECHK.TRANS64 P0, [R3+URZ+0x8], R7 ;  /* 0x00000807030085a7 */ /* 0x000ea400080010ff */
[----:B--2---:R-:W-:Y:S05]  /*ce00*/  @!P0 BRA `(.L_x_80) ;  /* 0xfffffffc00f08947 */ /* 0x004fea000383ffff */
[----:B------:R-:W-:Y:S05]  /*ce10*/  BRA `(.L_x_81) ;  /* 0xffffff5c00047947 */ /* 0x000fea000383ffff */
.L_x_30:
[----:B------:R-:W-:Y:S01]  /*ce20*/  HFMA2 R4, -RZ, RZ, -0.0 , 0 ;  /* 0x80000000ff047431 */ /* 0x000fe200000001ff */
[----:B------:R-:W-:Y:S02]  /*ce30*/  MOV R3, UR9 ;  /* 0x0000000900037c02 */ /* 0x000fe40008000f00 */
[----:B------:R-:W-:-:S07]  /*ce40*/  MOV R5, 0x80000000 ;  /* 0x8000000000057802 */ /* 0x000fce0000000f00 */
.L_x_82:
[----:B-1----:R1:W2:Y:S02]  /*ce50*/  SYNCS.PHASECHK.TRANS64.TRYWAIT P0, [R3+URZ+0x78], R5 ;  /* 0x00007805030075a7 */ /* 0x0022a400080011ff */
[----:B--2---:R-:W-:Y:S05]  /*ce60*/  @!P0 NANOSLEEP.SYNCS 0x989680 ;  /* 0x009896800000895d */ /* 0x004fea0003900000 */
[----:B------:R-:W2:Y:S02]  /*ce70*/  @!P0 SYNCS.PHASECHK.TRANS64 P0, [R3+URZ+0x78], R5 ;  /* 0x00007805030085a7 */ /* 0x000ea400080010ff */
[----:B--2---:R-:W-:Y:S05]  /*ce80*/  @!P0 BRA `(.L_x_82) ;  /* 0xfffffffc00f08947 */ /* 0x004fea000383ffff */
[----:B------:R-:W-:Y:S05]  /*ce90*/  BRA `(.L_x_83) ;  /* 0xffffff5c00247947 */ /* 0x000fea000383ffff */
.L_x_31:
[----:B------:R-:W-:Y:S02]  /*cea0*/  MOV R3, UR13 ;  /* 0x0000000d00037c02 */ /* 0x000fe40008000f00 */
[----:B------:R-:W-:-:S07]  /*ceb0*/  MOV R9, R8 ;  /* 0x0000000800097202 */ /* 0x000fce0000000f00 */
.L_x_84:
[----:B-1----:R1:W2:Y:S02]  /*cec0*/  SYNCS.PHASECHK.TRANS64.TRYWAIT P0, [R3+URZ+0x70], R9 ;  /* 0x00007009030075a7 */ /* 0x0022a400080011ff */
[----:B--2---:R-:W-:Y:S05]  /*ced0*/  @!P0 NANOSLEEP.SYNCS 0x989680 ;  /* 0x009896800000895d */ /* 0x004fea0003900000 */
[----:B------:R-:W2:Y:S02]  /*cee0*/  @!P0 SYNCS.PHASECHK.TRANS64 P0, [R3+URZ+0x70], R9 ;  /* 0x00007009030085a7 */ /* 0x000ea400080010ff */
[----:B--2---:R-:W-:Y:S05]  /*cef0*/  @!P0 BRA `(.L_x_84) ;  /* 0xfffffffc00f08947 */ /* 0x004fea000383ffff */
[----:B------:R-:W-:Y:S05]  /*cf00*/  BRA `(.L_x_85) ;  /* 0xffffff5c00847947 */ /* 0x000fea000383ffff */
.L_x_32:
[----:B------:R-:W-:Y:S02]  /*cf10*/  MOV R3, UR8 ;  /* 0x0000000800037c02 */ /* 0x000fe40008000f00 */
[-C--:B------:R-:W-:Y:S02]  /*cf20*/  MOV R8, R6.reuse ;  /* 0x0000000600087202 */ /* 0x080fe40000000f00 */
[----:B------:R-:W-:-:S07]  /*cf30*/  MOV R9, R6 ;  /* 0x0000000600097202 */ /* 0x000fce0000000f00 */
.L_x_86:
[----:B-1----:R1:W2:Y:S02]  /*cf40*/  SYNCS.PHASECHK.TRANS64.TRYWAIT P0, [R3+URZ+0x70], R9 ;  /* 0x00007009030075a7 */ /* 0x0022a400080011ff */
[----:B--2---:R-:W-:Y:S05]  /*cf50*/  @!P0 NANOSLEEP.SYNCS 0x989680 ;  /* 0x009896800000895d */ /* 0x004fea0003900000 */
[----:B------:R-:W2:Y:S02]  /*cf60*/  @!P0 SYNCS.PHASECHK.TRANS64 P0, [R3+URZ+0x70], R9 ;  /* 0x00007009030085a7 */ /* 0x000ea400080010ff */
[----:B--2---:R-:W-:Y:S05]  /*cf70*/  @!P0 BRA `(.L_x_86) ;  /* 0xfffffffc00f08947 */ /* 0x004fea000383ffff */
[----:B------:R-:W-:Y:S05]  /*cf80*/  BRA `(.L_x_87) ;  /* 0xffffff5c00a47947 */ /* 0x000fea000383ffff */
.L_x_34:
[----:B------:R-:W-:Y:S02]  /*cf90*/  MOV R3, UR9 ;  /* 0x0000000900037c02 */ /* 0x000fe40008000f00 */
[----:B------:R-:W-:-:S07]  /*cfa0*/  MOV R5, R4 ;  /* 0x0000000400057202 */ /* 0x000fce0000000f00 */
.L_x_88:
[----:B-1----:R1:W2:Y:S02]  /*cfb0*/  SYNCS.PHASECHK.TRANS64.TRYWAIT P0, [R3+URZ+0x70], R5 ;  /* 0x00007005030075a7 */ /* 0x0022a400080011ff */
[----:B--2---:R-:W-:Y:S05]  /*cfc0*/  @!P0 NANOSLEEP.SYNCS 0x989680 ;  /* 0x009896800000895d */ /* 0x004fea0003900000 */
[----:B------:R-:W2:Y:S02]  /*cfd0*/  @!P0 SYNCS.PHASECHK.TRANS64 P0, [R3+URZ+0x70], R5 ;  /* 0x00007005030085a7 */ /* 0x000ea400080010ff */
[----:B--2---:R-:W-:Y:S05]  /*cfe0*/  @!P0 BRA `(.L_x_88) ;  /* 0xfffffffc00f08947 */ /* 0x004fea000383ffff */
[----:B------:R-:W-:Y:S05]  /*cff0*/  BRA `(.L_x_89) ;  /* 0xffffff60009c7947 */ /* 0x000fea000383ffff */
.L_x_35:
[----:B------:R-:W-:Y:S02]  /*d000*/  MOV R3, UR8 ;  /* 0x0000000800037c02 */ /* 0x000fe40008000f00 */
[----:B------:R-:W-:-:S07]  /*d010*/  MOV R5, R4 ;  /* 0x0000000400057202 */ /* 0x000fce0000000f00 */
.L_x_90:
[----:B-1----:R1:W2:Y:S02]  /*d020*/  SYNCS.PHASECHK.TRANS64.TRYWAIT P0, [R3+URZ+0x8], R5 ;  /* 0x00000805030075a7 */ /* 0x0022a400080011ff */
[----:B--2---:R-:W-:Y:S05]  /*d030*/  @!P0 NANOSLEEP.SYNCS 0x989680 ;  /* 0x009896800000895d */ /* 0x004fea0003900000 */
[----:B------:R-:W2:Y:S02]  /*d040*/  @!P0 SYNCS.PHASECHK.TRANS64 P0, [R3+URZ+0x8], R5 ;  /* 0x00000805030085a7 */ /* 0x000ea400080010ff */
[----:B--2---:R-:W-:Y:S05]  /*d050*/  @!P0 BRA `(.L_x_90) ;  /* 0xfffffffc00f08947 */ /* 0x004fea000383ffff */
[----:B------:R-:W-:Y:S05]  /*d060*/  BRA `(.L_x_91) ;  /* 0xffffff6000987947 */ /* 0x000fea000383ffff */
.L_x_38:
[----:B------:R-:W-:Y:S01]  /*d070*/  HFMA2 R4, -RZ, RZ, -0.0 , 0 ;  /* 0x80000000ff047431 */ /* 0x000fe200000001ff */
[----:B------:R-:W-:Y:S02]  /*d080*/  MOV R3, UR8 ;  /* 0x0000000800037c02 */ /* 0x000fe40008000f00 */
[----:B------:R-:W-:-:S07]  /*d090*/  MOV R5, 0x80000000 ;  /* 0x8000000000057802 */ /* 0x000fce0000000f00 */
.L_x_92:
[----:B-1----:R1:W2:Y:S02]  /*d0a0*/  SYNCS.PHASECHK.TRANS64.TRYWAIT P0, [R3+URZ+0x108], R5 ;  /* 0x00010805030075a7 */ /* 0x0022a400080011ff */
[----:B--2---:R-:W-:Y:S05]  /*d0b0*/  @!P0 NANOSLEEP.SYNCS 0x989680 ;  /* 0x009896800000895d */ /* 0x004fea0003900000 */
[----:B------:R-:W2:Y:S02]  /*d0c0*/  @!P0 SYNCS.PHASECHK.TRANS64 P0, [R3+URZ+0x108], R5 ;  /* 0x00010805030085a7 */ /* 0x000ea400080010ff */
[----:B--2---:R-:W-:Y:S05]  /*d0d0*/  @!P0 BRA `(.L_x_92) ;  /* 0xfffffffc00f08947 */ /* 0x004fea000383ffff */
[----:B------:R-:W-:Y:S05]  /*d0e0*/  BRA `(.L_x_93) ;  /* 0xffffff6000f87947 */ /* 0x000fea000383ffff */
.L_x_39:
[----:B------:R-:W-:-:S07]  /*d0f0*/  MOV R4, UR8 ;  /* 0x0000000800047c02 */ /* 0x000fce0008000f00 */
.L_x_94:
[----:B-1----:R1:W2:Y:S02]  /*d100*/  SYNCS.PHASECHK.TRANS64.TRYWAIT P0, [R4+URZ+0xd0], RZ ;  /* 0x0000d0ff040075a7 */ /* 0x0022a400080011ff */
[----:B--2---:R-:W-:Y:S05]  /*d110*/  @!P0 NANOSLEEP.SYNCS 0x989680 ;  /* 0x009896800000895d */ /* 0x004fea0003900000 */
[----:B------:R-:W2:Y:S02]  /*d120*/  @!P0 SYNCS.PHASECHK.TRANS64 P0, [R4+URZ+0xd0], RZ ;  /* 0x0000d0ff040085a7 */ /* 0x000ea400080010ff */
[----:B--2---:R-:W-:Y:S05]  /*d130*/  @!P0 BRA `(.L_x_94) ;  /* 0xfffffffc00f08947 */ /* 0x004fea000383ffff */
[----:B------:R-:W-:Y:S05]  /*d140*/  BRA `(.L_x_95) ;  /* 0xffffff6400ac7947 */ /* 0x000fea000383ffff */
.L_x_40:
[----:B------:R-:W-:-:S07]  /*d150*/  MOV R4, UR8 ;  /* 0x0000000800047c02 */ /* 0x000fce0008000f00 */
.L_x_96:
[----:B-1----:R1:W2:Y:S02]  /*d160*/  SYNCS.PHASECHK.TRANS64.TRYWAIT P1, [R4+URZ+0x108], RZ ;  /* 0x000108ff040075a7 */ /* 0x0022a400080211ff */
[----:B--2---:R-:W-:Y:S05]  /*d170*/  @!P1 NANOSLEEP.SYNCS 0x989680 ;  /* 0x009896800000995d */ /* 0x004fea0003900000 */
[----:B------:R-:W2:Y:S02]  /*d180*/  @!P1 SYNCS.PHASECHK.TRANS64 P1, [R4+URZ+0x108], RZ ;  /* 0x000108ff040095a7 */ /* 0x000ea400080210ff */
[----:B--2---:R-:W-:Y:S05]  /*d190*/  @!P1 BRA `(.L_x_96) ;  /* 0xfffffffc00f09947 */ /* 0x004fea000383ffff */
[----:B------:R-:W-:Y:S05]  /*d1a0*/  BRA `(.L_x_97) ;  /* 0xffffff8c00a07947 */ /* 0x000fea000383ffff */
.L_x_42:
[----:B-1----:R-:W-:Y:S02]  /*d1b0*/  MOV R4, UR8 ;  /* 0x0000000800047c02 */ /* 0x002fe40008000f00 */
[----:B------:R-:W-:-:S07]  /*d1c0*/  MOV R7, R6 ;  /* 0x0000000600077202 */ /* 0x000fce0000000f00 */
.L_x_98:
[----:B-1----:R1:W2:Y:S02]  /*d1d0*/  SYNCS.PHASECHK.TRANS64.TRYWAIT P0, [R4+URZ+0xd0], R7 ;  /* 0x0000d007040075a7 */ /* 0x0022a400080011ff */
[----:B--2---:R-:W-:Y:S05]  /*d1e0*/  @!P0 NANOSLEEP.SYNCS 0x989680 ;  /* 0x009896800000895d */ /* 0x004fea0003900000 */
[----:B------:R-:W2:Y:S02]  /*d1f0*/  @!P0 SYNCS.PHASECHK.TRANS64 P0, [R4+URZ+0xd0], R7 ;  /* 0x0000d007040085a7 */ /* 0x000ea400080010ff */
[----:B--2---:R-:W-:Y:S05]  /*d200*/  @!P0 BRA `(.L_x_98) ;  /* 0xfffffffc00f08947 */ /* 0x004fea000383ffff */
[----:B------:R-:W-:Y:S05]  /*d210*/  BRA `(.L_x_99) ;  /* 0xffffff8c00c87947 */ /* 0x000fea000383ffff */
.L_x_43:
[----:B------:R-:W-:Y:S02]  /*d220*/  MOV R4, UR8 ;  /* 0x0000000800047c02 */ /* 0x000fe40008000f00 */
[----:B------:R-:W-:-:S07]  /*d230*/  MOV R155, R154 ;  /* 0x0000009a009b7202 */ /* 0x000fce0000000f00 */
.L_x_100:
[----:B-1----:R1:W2:Y:S02]  /*d240*/  SYNCS.PHASECHK.TRANS64.TRYWAIT P0, [R4+URZ+0x108], R155 ;  /* 0x0001089b040075a7 */ /* 0x0022a400080011ff */
[----:B--2---:R-:W-:Y:S05]  /*d250*/  @!P0 NANOSLEEP.SYNCS 0x989680 ;  /* 0x009896800000895d */ /* 0x004fea0003900000 */
[----:B------:R-:W2:Y:S02]  /*d260*/  @!P0 SYNCS.PHASECHK.TRANS64 P0, [R4+URZ+0x108], R155 ;  /* 0x0001089b040085a7 */ /* 0x000ea400080010ff */
[----:B--2---:R-:W-:Y:S05]  /*d270*/  @!P0 BRA `(.L_x_100) ;  /* 0xfffffffc00f08947 */ /* 0x004fea000383ffff */
[----:B------:R-:W-:Y:S05]  /*d280*/  BRA `(.L_x_101) ;  /* 0xffffffb000a47947 */ /* 0x000fea000383ffff */
.L_x_46:
[----:B-1----:R-:W-:Y:S02]  /*d290*/  MOV R4, UR11 ;  /* 0x0000000b00047c02 */ /* 0x002fe40008000f00 */
[----:B------:R-:W-:-:S07]  /*d2a0*/  MOV R7, R6 ;  /* 0x0000000600077202 */ /* 0x000fce0000000f00 */
.L_x_102:
[----:B-1----:R1:W2:Y:S02]  /*d2b0*/  SYNCS.PHASECHK.TRANS64.TRYWAIT P0, [R4+URZ+0xd0], R7 ;  /* 0x0000d007040075a7 */ /* 0x0022a400080011ff */
[----:B--2---:R-:W-:Y:S05]  /*d2c0*/  @!P0 NANOSLEEP.SYNCS 0x989680 ;  /* 0x009896800000895d */ /* 0x004fea0003900000 */
[----:B------:R-:W2:Y:S02]  /*d2d0*/  @!P0 SYNCS.PHASECHK.TRANS64 P0, [R4+URZ+0xd0], R7 ;  /* 0x0000d007040085a7 */ /* 0x000ea400080010ff */
[----:B--2---:R-:W-:Y:S05]  /*d2e0*/  @!P0 BRA `(.L_x_102) ;  /* 0xfffffffc00f08947 */ /* 0x004fea000383ffff */
[----:B------:R-:W-:Y:S05]  /*d2f0*/  BRA `(.L_x_103) ;  /* 0xffffffb800047947 */ /* 0x000fea000383ffff */
.L_x_47:
[----:B------:R-:W-:Y:S02]  /*d300*/  MOV R4, UR11 ;  /* 0x0000000b00047c02 */ /* 0x000fe40008000f00 */
[----:B------:R-:W-:-:S07]  /*d310*/  MOV R38, R39 ;  /* 0x0000002700267202 */ /* 0x000fce0000000f00 */
.L_x_104:
[----:B-1----:R1:W2:Y:S02]  /*d320*/  SYNCS.PHASECHK.TRANS64.TRYWAIT P0, [R4+URZ+0x108], R39 ;  /* 0x00010827040075a7 */ /* 0x0022a400080011ff */
[----:B--2---:R-:W-:Y:S05]  /*d330*/  @!P0 NANOSLEEP.SYNCS 0x989680 ;  /* 0x009896800000895d */ /* 0x004fea0003900000 */
[----:B------:R-:W2:Y:S02]  /*d340*/  @!P0 SYNCS.PHASECHK.TRANS64 P0, [R4+URZ+0x108], R39 ;  /* 0x00010827040085a7 */ /* 0x000ea400080010ff */
[----:B--2---:R-:W-:Y:S05]  /*d350*/  @!P0 BRA `(.L_x_104) ;  /* 0xfffffffc00f08947 */ /* 0x004fea000383ffff */
[----:B------:R-:W-:Y:S05]  /*d360*/  BRA `(.L_x_105) ;  /* 0xffffffd400147947 */ /* 0x000fea000383ffff */
.L_x_49:
[----:B------:R-:W-:-:S07]  /*d370*/  MOV R135, R134 ;  /* 0x0000008600877202 */ /* 0x000fce0000000f00 */
.L_x_106:
[----:B-1----:R1:W2:Y:S02]  /*d380*/  SYNCS.PHASECHK.TRANS64.TRYWAIT P0, [R3+URZ+0x108], R135 ;  /* 0x00010887030075a7 */ /* 0x0022a400080011ff */
[----:B--2---:R-:W-:Y:S05]  /*d390*/  @!P0 NANOSLEEP.SYNCS 0x989680 ;  /* 0x009896800000895d */ /* 0x004fea0003900000 */
[----:B------:R-:W2:Y:S02]  /*d3a0*/  @!P0 SYNCS.PHASECHK.TRANS64 P0, [R3+URZ+0x108], R135 ;  /* 0x00010887030085a7 */ /* 0x000ea400080010ff */
[----:B--2---:R-:W-:Y:S05]  /*d3b0*/  @!P0 BRA `(.L_x_106) ;  /* 0xfffffffc00f08947 */ /* 0x004fea000383ffff */
[----:B------:R-:W-:Y:S05]  /*d3c0*/  BRA `(.L_x_107) ;  /* 0xffffffd8005c7947 */ /* 0x000fea000383ffff */
.L_x_54:
[----:B-1----:R1:W3:Y:S02]  /*d3d0*/  SYNCS.PHASECHK.TRANS64.TRYWAIT P0, [R3+URZ+0xf0], RZ ;  /* 0x0000f0ff030075a7 */ /* 0x0022e400080011ff */
[----:B---3--:R-:W-:Y:S05]  /*d3e0*/  @!P0 NANOSLEEP.SYNCS 0x989680 ;  /* 0x009896800000895d */ /* 0x008fea0003900000 */
[----:B------:R-:W3:Y:S02]  /*d3f0*/  @!P0 SYNCS.PHASECHK.TRANS64 P0, [R3+URZ+0xf0], RZ ;  /* 0x0000f0ff030085a7 */ /* 0x000ee400080010ff */
[----:B---3--:R-:W-:Y:S05]  /*d400*/  @!P0 BRA `(.L_x_54) ;  /* 0xfffffffc00f08947 */ /* 0x008fea000383ffff */
[----:B------:R-:W-:Y:S05]  /*d410*/  BRA `(.L_x_108) ;  /* 0xffffffe400847947 */ /* 0x000fea000383ffff */
.L_x_55:
[----:B------:R-:W-:Y:S01]  /*d420*/  HFMA2 R4, -RZ, RZ, -0.0 , 0 ;  /* 0x80000000ff047431 */ /* 0x000fe200000001ff */
[----:B------:R-:W-:-:S07]  /*d430*/  MOV R5, 0x80000000 ;  /* 0x8000000000057802 */ /* 0x000fce0000000f00 */
.L_x_109:
[----:B---3--:R3:W4:Y:S02]  /*d440*/  SYNCS.PHASECHK.TRANS64.TRYWAIT P0, [R3+URZ+0x118], R5 ;  /* 0x00011805030075a7 */ /* 0x00872400080011ff */
[----:B----4-:R-:W-:Y:S05]  /*d450*/  @!P0 NANOSLEEP.SYNCS 0x989680 ;  /* 0x009896800000895d */ /* 0x010fea0003900000 */
[----:B------:R-:W4:Y:S02]  /*d460*/  @!P0 SYNCS.PHASECHK.TRANS64 P0, [R3+URZ+0x118], R5 ;  /* 0x00011805030085a7 */ /* 0x000f2400080010ff */
[----:B----4-:R-:W-:Y:S05]  /*d470*/  @!P0 BRA `(.L_x_109) ;  /* 0xfffffffc00f08947 */ /* 0x010fea000383ffff */
[----:B------:R-:W-:Y:S05]  /*d480*/  BRA `(.L_x_110) ;  /* 0xffffffe400887947 */ /* 0x000fea000383ffff */
.L_x_57:
[----:B------:R-:W-:-:S07]  /*d490*/  MOV R9, R8 ;  /* 0x0000000800097202 */ /* 0x000fce0000000f00 */
.L_x_111:
[----:B---3--:R3:W5:Y:S02]  /*d4a0*/  SYNCS.PHASECHK.TRANS64.TRYWAIT P0, [R3+URZ+0x118], R9 ;  /* 0x00011809030075a7 */ /* 0x00876400080011ff */
[----:B-----5:R-:W-:Y:S05]  /*d4b0*/  @!P0 NANOSLEEP.SYNCS 0x989680 ;  /* 0x009896800000895d */ /* 0x020fea0003900000 */
[----:B------:R-:W5:Y:S02]  /*d4c0*/  @!P0 SYNCS.PHASECHK.TRANS64 P0, [R3+URZ+0x118], R9 ;  /* 0x00011809030085a7 */ /* 0x000f6400080010ff */
[----:B-----5:R-:W-:Y:S05]  /*d4d0*/  @!P0 BRA `(.L_x_111) ;  /* 0xfffffffc00f08947 */ /* 0x020fea000383ffff */
[----:B------:R-:W-:Y:S05]  /*d4e0*/  BRA `(.L_x_112) ;  /* 0xfffffff000f87947 */ /* 0x000fea000383ffff */
        .weak           $__internal_0_$__cuda_sm10x_tcgen05_guardrail_trap_col_being_dealloced_not_returned_by_alloc
        .type           $__internal_0_$__cuda_sm10x_tcgen05_guardrail_trap_col_being_dealloced_not_returned_by_alloc,@function
        .size           $__internal_0_$__cuda_sm10x_tcgen05_guardrail_trap_col_being_dealloced_not_returned_by_alloc,($__internal_1_$__cuda_sm10x_tcgen05_guardrail_trap_phase_invalid_during_alloc - $__internal_0_$__cuda_sm10x_tcgen05_guardrail_trap_col_being_dealloced_not_returned_by_alloc)
$__internal_0_$__cuda_sm10x_tcgen05_guardrail_trap_col_being_dealloced_not_returned_by_alloc:
[----:B------:R-:W-:Y:S05]  /*d4f0*/  BPT.TRAP 0x1 ;  /* 0x000000040000795c */ /* 0x000fea0000300000 */
[----:B------:R-:W-:-:S04]  /*d500*/  HFMA2 R5, -RZ, RZ, 0, 0 ;  /* 0x00000000ff057431 */ /* 0x000fc800000001ff */
[----:B------:R-:W-:Y:S05]  /*d510*/  RET.REL.NODEC R4 `(kernel_cutlass_kernel_flash_attncuteflash_fwd_sm100FlashAttentionForwardSm100_object_at__tensor0000o12811101213_tensor0000o12811101213_tensor0000o12810111213_tensor0000o12811101213_tensor_0) ;  /* 0xffffff2804b87950 */ /* 0x000fea0003c3ffff */
        .weak           $__internal_1_$__cuda_sm10x_tcgen05_guardrail_trap_phase_invalid_during_alloc
        .type           $__internal_1_$__cuda_sm10x_tcgen05_guardrail_trap_phase_invalid_during_alloc,@function
        .size           $__internal_1_$__cuda_sm10x_tcgen05_guardrail_trap_phase_invalid_during_alloc,($__internal_2_$__cuda_sm10x_tcgen05_guardrail_trap_unallocated_columns_being_dealloced - $__internal_1_$__cuda_sm10x_tcgen05_guardrail_trap_phase_invalid_during_alloc)
$__internal_1_$__cuda_sm10x_tcgen05_guardrail_trap_phase_invalid_during_alloc:
[----:B------:R-:W-:Y:S05]  /*d520*/  BPT.TRAP 0x1 ;  /* 0x000000040000795c */ /* 0x000fea0000300000 */
[----:B------:R-:W-:-:S04]  /*d530*/  MOV R5, 0x0 ;  /* 0x0000000000057802 */ /* 0x000fc80000000f00 */
[----:B------:R-:W-:Y:S05]  /*d540*/  RET.REL.NODEC R4 `(kernel_cutlass_kernel_flash_attncuteflash_fwd_sm100FlashAttentionForwardSm100_object_at__tensor0000o12811101213_tensor0000o12811101213_tensor0000o12810111213_tensor0000o12811101213_tensor_0) ;  /* 0xffffff2804ac7950 */ /* 0x000fea0003c3ffff */
        .weak           $__internal_2_$__cuda_sm10x_tcgen05_guardrail_trap_unallocated_columns_being_dealloced
        .type           $__internal_2_$__cuda_sm10x_tcgen05_guardrail_trap_unallocated_columns_being_dealloced,@function
        .size           $__internal_2_$__cuda_sm10x_tcgen05_guardrail_trap_unallocated_columns_being_dealloced,(.L_x_128 - $__internal_2_$__cuda_sm10x_tcgen05_guardrail_trap_unallocated_columns_being_dealloced)
$__internal_2_$__cuda_sm10x_tcgen05_guardrail_trap_unallocated_columns_being_dealloced:
[----:B------:R-:W-:Y:S05]  /*d550*/  BPT.TRAP 0x1 ;  /* 0x000000040000795c */ /* 0x000fea0000300000 */
[----:B------:R-:W-:-:S04]  /*d560*/  HFMA2 R5, -RZ, RZ, 0, 0 ;  /* 0x00000000ff057431 */ /* 0x000fc800000001ff */
[----:B------:R-:W-:Y:S05]  /*d570*/  RET.REL.NODEC R4 `(kernel_cutlass_kernel_flash_attncuteflash_fwd_sm100FlashAttentionForwardSm100_object_at__tensor0000o12811101213_tensor0000o12811101213_tensor0000o12810111213_tensor0000o12811101213_tensor_0) ;  /* 0xffffff2804a07950 */ /* 0x000fea0003c3ffff */
.L_x_113:
[----:B------:R-:W-:-:S00]  /*d580*/  BRA `(.L_x_113) ;  /* 0xfffffffc00fc7947 */ /* 0x000fc0000383ffff */
[----:B------:R-:W-:-:S00]  /*d590*/  NOP ;  /* 0x0000000000007918 */ /* 0x000fc00000000000 */
        /* <DEDUP_REMOVED lines=14> */
.L_x_128:


//--------------------- .nv.shared.kernel_cutlass_kernel_flash_attncuteflash_fwd_sm100FlashAttentionForwardSm100_object_at__tensor0000o12811101213_tensor0000o12811101213_tensor0000o12810111213_tensor0000o12811101213_tensor_0 --------------------------
	.section	.nv.shared.kernel_cutlass_kernel_flash_attncuteflash_fwd_sm100FlashAttentionForwardSm100_object_at__tensor0000o12811101213_tensor0000o12811101213_tensor0000o12810111213_tensor0000o12811101213_tensor_0,"aw",@nobits
	.sectionflags	@""
	.align	1024
	.zero		1024


//--------------------- .nv.shared.reserved.0     --------------------------
	.section	.nv.shared.reserved.0,"aw",@nobits
	.align	8
	.weak		__nv_reservedSMEM_offset_0_alias
	.size		__nv_reservedSMEM_offset_0_alias, 0, 64
	.other		__nv_reservedSMEM_offset_0_alias,@"STO_CUDA_RESERVED_SHARED STV_DEFAULT"
__nv_reservedSMEM_offset_0_alias:
	.zero		0
.nv.shared.reserved.0:
	.zero		64
	.weak		__nv_reservedSMEM_allocation_phase
	.type		__nv_reservedSMEM_allocation_phase,@object
	.size		__nv_reservedSMEM_allocation_phase,(.L_0 - __nv_reservedSMEM_allocation_phase)
__nv_reservedSMEM_allocation_phase:
	.zero		1
.L_0:
	.zero		7
	.weak		__nv_reservedSMEM_devtool_atexit_pc
	.type		__nv_reservedSMEM_devtool_atexit_pc,@object
	.size		__nv_reservedSMEM_devtool_atexit_pc,(__nv_reservedSMEM_allocation_mask - __nv_reservedSMEM_devtool_atexit_pc)
__nv_reservedSMEM_devtool_atexit_pc:
	.zero		8
	.weak		__nv_reservedSMEM_allocation_mask
	.type		__nv_reservedSMEM_allocation_mask,@object
	.size		__nv_reservedSMEM_allocation_mask,(.L_2 - __nv_reservedSMEM_allocation_mask)
__nv_reservedSMEM_allocation_mask:
	.zero		4
.L_2:


//--------------------- .nv.constant0.kernel_cutlass_kernel_flash_attncuteflash_fwd_sm100FlashAttentionForwardSm100_object_at__tensor0000o12811101213_tensor0000o12811101213_tensor0000o12810111213_tensor0000o12811101213_tensor_0 --------------------------
	.section	.nv.constant0.kernel_cutlass_kernel_flash_attncuteflash_fwd_sm100FlashAttentionForwardSm100_object_at__tensor0000o12811101213_tensor0000o12811101213_tensor0000o12810111213_tensor0000o12811101213_tensor_0,"a",@progbits
	.sectionflags	@""
	.align	4
.nv.constant0.kernel_cutlass_kernel_flash_attncuteflash_fwd_sm100FlashAttentionForwardSm100_object_at__tensor0000o12811101213_tensor0000o12811101213_tensor0000o12810111213_tensor0000o12811101213_tensor_0:
	.zero		1640


//--------------------- SYMBOLS --------------------------

	.type		.nv.reservedSmem.offset0,@object
	.size		.nv.reservedSmem.offset0,0x4
	.type		.nv.reservedSmem.cap,@object
	.size		.nv.reservedSmem.cap,0x4
